	.target	sm_100

	.elftype	@"ET_EXEC"


//--------------------- .note.nv.tkinfo           --------------------------
	.section	.note.nv.tkinfo,"",@"SHT_NOTE"
	.sectionflags	@"SHF_NOTE_NV_TKINFO"
	.tkinfo
        /*0018*/ 	.word	0x00000081
        /*0030*/ 	.string	""
        /*0030*/ 	.string	"ptxas"
        /*0030*/ 	.string	"Cuda compilation tools, release 12.9, V12.9.86"
        /*0030*/ 	.string	"Build cuda_12.9.r12.9/compiler.36037853_0"
        /*0030*/ 	.string	"-regUsageLevel 10 -arch sm_100f -m 64 "



//--------------------- .note.nv.cuver            --------------------------
	.section	.note.nv.cuver,"",@"SHT_NOTE"
	.sectionflags	@"SHF_NOTE_NV_CUVER"
        /*0018*/ 	.short	0x0001
        /*001a*/ 	.short	0x0064
        /*001c*/ 	.short	0x0001
        /*001e*/ 	.short	0x0000
        /*0020*/ 	.short	0x0001
        /*0022*/ 	.short	0x0000


//--------------------- .nv.info                  --------------------------
	.section	.nv.info,"",@"SHT_CUDA_INFO"
	.align	4


	//----- nvinfo : EIATTR_REGCOUNT
	.align		4
        /*0000*/ 	.byte	0x04, 0x2f
        /*0002*/ 	.short	(.L_17 - .L_16)
	.align		4
.L_16:
        /*0004*/ 	.word	index@(_ZN9deep_gemm24sm100_fp8_gemm_1d1d_implILN4cute4UMMA5MajorE0ELS3_0ELj0ELj7168ELj2048ELj128ELj160ELj128ELj1ELj128ELj128ELj64ELj7ELj128ELj128ELj2ELb0ELj136ELNS_8GemmTypeE0ELb0EN7cutlass10bfloat16_tENS_16EpilogueIdentityEEEvPijjj14CUtensorMap_stS9_S9_S9_S9_)
        /*0008*/ 	.word	0x00000038


	//----- nvinfo : EIATTR_FRAME_SIZE
	.align		4
.L_17:
        /*000c*/ 	.byte	0x04, 0x11
        /*000e*/ 	.short	(.L_19 - .L_18)
	.align		4
.L_18:
        /*0010*/ 	.word	index@($__internal_3_$__cuda_sm20_div_u16)
        /*0014*/ 	.word	0x00000000


	//----- nvinfo : EIATTR_FRAME_SIZE
	.align		4
.L_19:
        /*0018*/ 	.byte	0x04, 0x11
        /*001a*/ 	.short	(.L_21 - .L_20)
	.align		4
.L_20:
        /*001c*/ 	.word	index@($__internal_2_$__cuda_sm10x_tcgen05_guardrail_trap_unallocated_columns_being_dealloced)
        /*0020*/ 	.word	0x00000000


	//----- nvinfo : EIATTR_FRAME_SIZE
	.align		4
.L_21:
        /*0024*/ 	.byte	0x04, 0x11
        /*0026*/ 	.short	(.L_23 - .L_22)
	.align		4
.L_22:
        /*0028*/ 	.word	index@($__internal_1_$__cuda_sm10x_tcgen05_guardrail_trap_phase_invalid_during_alloc)
        /*002c*/ 	.word	0x00000000


	//----- nvinfo : EIATTR_FRAME_SIZE
	.align		4
.L_23:
        /*0030*/ 	.byte	0x04, 0x11
        /*0032*/ 	.short	(.L_25 - .L_24)
	.align		4
.L_24:
        /*0034*/ 	.word	index@($__internal_0_$__cuda_sm10x_tcgen05_guardrail_trap_col_being_dealloced_not_returned_by_alloc)
        /*0038*/ 	.word	0x00000000


	//----- nvinfo : EIATTR_FRAME_SIZE
	.align		4
.L_25:
        /*003c*/ 	.byte	0x04, 0x11
        /*003e*/ 	.short	(.L_27 - .L_26)
	.align		4
.L_26:
        /*0040*/ 	.word	index@(_ZN9deep_gemm24sm100_fp8_gemm_1d1d_implILN4cute4UMMA5MajorE0ELS3_0ELj0ELj7168ELj2048ELj128ELj160ELj128ELj1ELj128ELj128ELj64ELj7ELj128ELj128ELj2ELb0ELj136ELNS_8GemmTypeE0ELb0EN7cutlass10bfloat16_tENS_16EpilogueIdentityEEEvPijjj14CUtensorMap_stS9_S9_S9_S9_)
        /*0044*/ 	.word	0x00000000


	//----- nvinfo : EIATTR_MIN_STACK_SIZE
	.align		4
.L_27:
        /*0048*/ 	.byte	0x04, 0x12
        /*004a*/ 	.short	(.L_29 - .L_28)
	.align		4
.L_28:
        /*004c*/ 	.word	index@(_ZN9deep_gemm24sm100_fp8_gemm_1d1d_implILN4cute4UMMA5MajorE0ELS3_0ELj0ELj7168ELj2048ELj128ELj160ELj128ELj1ELj128ELj128ELj64ELj7ELj128ELj128ELj2ELb0ELj136ELNS_8GemmTypeE0ELb0EN7cutlass10bfloat16_tENS_16EpilogueIdentityEEEvPijjj14CUtensorMap_stS9_S9_S9_S9_)
        /*0050*/ 	.word	0x00000000
.L_29:


//--------------------- .nv.info._ZN9deep_gemm24sm100_fp8_gemm_1d1d_implILN4cute4UMMA5MajorE0ELS3_0ELj0ELj7168ELj2048ELj128ELj160ELj128ELj1ELj128ELj128ELj64ELj7ELj128ELj128ELj2ELb0ELj136ELNS_8GemmTypeE0ELb0EN7cutlass10bfloat16_tENS_16EpilogueIdentityEEEvPijjj14CUtensorMap_stS9_S9_S9_S9_ --------------------------
	.section	.nv.info._ZN9deep_gemm24sm100_fp8_gemm_1d1d_implILN4cute4UMMA5MajorE0ELS3_0ELj0ELj7168ELj2048ELj128ELj160ELj128ELj1ELj128ELj128ELj64ELj7ELj128ELj128ELj2ELb0ELj136ELNS_8GemmTypeE0ELb0EN7cutlass10bfloat16_tENS_16EpilogueIdentityEEEvPijjj14CUtensorMap_stS9_S9_S9_S9_,"",@"SHT_CUDA_INFO"
	.sectionflags	@""
	.align	4


	//----- nvinfo : EIATTR_CUDA_API_VERSION
	.align		4
        /*0000*/ 	.byte	0x04, 0x37
        /*0002*/ 	.short	(.L_31 - .L_30)
.L_30:
        /*0004*/ 	.word	0x00000081


	//----- nvinfo : EIATTR_KPARAM_INFO
	.align		4
.L_31:
        /*0008*/ 	.byte	0x04, 0x17
        /*000a*/ 	.short	(.L_33 - .L_32)
.L_32:
        /*000c*/ 	.word	0x00000000
        /*0010*/ 	.short	0x0008
        /*0012*/ 	.short	0x0240
        /*0014*/ 	.byte	0x00, 0xf0, 0x01, 0x02


	//----- nvinfo : EIATTR_KPARAM_INFO
	.align		4
.L_33:
        /*0018*/ 	.byte	0x04, 0x17
        /*001a*/ 	.short	(.L_35 - .L_34)
.L_34:
        /*001c*/ 	.word	0x00000000
        /*0020*/ 	.short	0x0007
        /*0022*/ 	.short	0x01c0
        /*0024*/ 	.byte	0x00, 0xf0, 0x01, 0x02


	//----- nvinfo : EIATTR_KPARAM_INFO
	.align		4
.L_35:
        /*0028*/ 	.byte	0x04, 0x17
        /*002a*/ 	.short	(.L_37 - .L_36)
.L_36:
        /*002c*/ 	.word	0x00000000
        /*0030*/ 	.short	0x0006
        /*0032*/ 	.short	0x0140
        /*0034*/ 	.byte	0x00, 0xf0, 0x01, 0x02


	//----- nvinfo : EIATTR_KPARAM_INFO
	.align		4
.L_37:
        /*0038*/ 	.byte	0x04, 0x17
        /*003a*/ 	.short	(.L_39 - .L_38)
.L_38:
        /*003c*/ 	.word	0x00000000
        /*0040*/ 	.short	0x0005
        /*0042*/ 	.short	0x00c0
        /*0044*/ 	.byte	0x00, 0xf0, 0x01, 0x02


	//----- nvinfo : EIATTR_KPARAM_INFO
	.align		4
.L_39:
        /*0048*/ 	.byte	0x04, 0x17
        /*004a*/ 	.short	(.L_41 - .L_40)
.L_40:
        /*004c*/ 	.word	0x00000000
        /*0050*/ 	.short	0x0004
        /*0052*/ 	.short	0x0040
        /*0054*/ 	.byte	0x00, 0xf0, 0x01, 0x02


	//----- nvinfo : EIATTR_KPARAM_INFO
	.align		4
.L_41:
        /*0058*/ 	.byte	0x04, 0x17
        /*005a*/ 	.short	(.L_43 - .L_42)
.L_42:
        /*005c*/ 	.word	0x00000000
        /*0060*/ 	.short	0x0003
        /*0062*/ 	.short	0x0010
        /*0064*/ 	.byte	0x00, 0xf0, 0x11, 0x00


	//----- nvinfo : EIATTR_KPARAM_INFO
	.align		4
.L_43:
        /*0068*/ 	.byte	0x04, 0x17
        /*006a*/ 	.short	(.L_45 - .L_44)
.L_44:
        /*006c*/ 	.word	0x00000000
        /*0070*/ 	.short	0x0002
        /*0072*/ 	.short	0x000c
        /*0074*/ 	.byte	0x00, 0xf0, 0x11, 0x00


	//----- nvinfo : EIATTR_KPARAM_INFO
	.align		4
.L_45:
        /*0078*/ 	.byte	0x04, 0x17
        /*007a*/ 	.short	(.L_47 - .L_46)
.L_46:
        /*007c*/ 	.word	0x00000000
        /*0080*/ 	.short	0x0001
        /*0082*/ 	.short	0x0008
        /*0084*/ 	.byte	0x00, 0xf0, 0x11, 0x00


	//----- nvinfo : EIATTR_KPARAM_INFO
	.align		4
.L_47:
        /*0088*/ 	.byte	0x04, 0x17
        /*008a*/ 	.short	(.L_49 - .L_48)
.L_48:
        /*008c*/ 	.word	0x00000000
        /*0090*/ 	.short	0x0000
        /*0092*/ 	.short	0x0000
        /*0094*/ 	.byte	0x00, 0xf5, 0x21, 0x00


	//----- nvinfo : EIATTR_AT_ENTRY_FRAGMENTS
	.align		4
.L_49:
        /*0098*/ 	.byte	0x04, 0x4f
        /*009a*/ 	.short	(.L_51 - .L_50)


	//   ....[0]....
.L_50:
        /*009c*/ 	.word	0x00000004


	//   ....[1]....
        /*00a0*/ 	.word	0x00000005


	//----- nvinfo : EIATTR_RESERVED_SMEM_USED
	.align		4
.L_51:
        /*00a4*/ 	.byte	0x01, 0x41
	.zero		2


	//----- nvinfo : EIATTR_SPARSE_MMA_MASK
	.align		4
        /*00a8*/ 	.byte	0x03, 0x50
        /*00aa*/ 	.short	0x0000


	//----- nvinfo : EIATTR_TCGEN05_2CTA_USED
	.align		4
        /*00ac*/ 	.byte	0x01, 0x52
	.zero		2


	//----- nvinfo : EIATTR_MAXREG_COUNT
	.align		4
        /*00b0*/ 	.byte	0x03, 0x1b
        /*00b2*/ 	.short	0x00ff


	//----- nvinfo : EIATTR_NUM_BARRIERS
	.align		4
        /*00b4*/ 	.byte	0x02, 0x4c
        /*00b6*/ 	.byte	0x09
	.zero		1


	//----- nvinfo : EIATTR_INT_WARP_WIDE_INSTR_OFFSETS
	.align		4
        /*00b8*/ 	.byte	0x04, 0x31
        /*00ba*/ 	.short	(.L_53 - .L_52)


	//   ....[0]....
.L_52:
        /*00bc*/ 	.word	0x00005f30


	//   ....[1]....
        /*00c0*/ 	.word	0x00005f50


	//----- nvinfo : EIATTR_COOP_GROUP_MASK_REGIDS
	.align		4
.L_53:
        /*00c4*/ 	.byte	0x04, 0x29
        /*00c6*/ 	.short	(.L_55 - .L_54)


	//   ....[0]....
.L_54:
        /*00c8*/ 	.word	0xffffffff


	//   ....[1]....
        /*00cc*/ 	.word	0xffffffff


	//   ....[2]....
        /*00d0*/ 	.word	0xffffffff


	//   ....[3]....
        /*00d4*/ 	.word	0xffffffff


	//   ....[4]....
        /*00d8*/ 	.word	0xffffffff


	//   ....[5]....
        /*00dc*/ 	.word	0xffffffff


	//   ....[6]....
        /*00e0*/ 	.word	0xffffffff


	//   ....[7]....
        /*00e4*/ 	.word	0xffffffff


	//   ....[8]....
        /*00e8*/ 	.word	0xffffffff


	//   ....[9]....
        /*00ec*/ 	.word	0xffffffff


	//   ....[10]....
        /*00f0*/ 	.word	0xffffffff


	//   ....[11]....
        /*00f4*/ 	.word	0xffffffff


	//   ....[12]....
        /*00f8*/ 	.word	0xffffffff


	//   ....[13]....
        /*00fc*/ 	.word	0xffffffff


	//   ....[14]....
        /*0100*/ 	.word	0xffffffff


	//----- nvinfo : EIATTR_COOP_GROUP_INSTR_OFFSETS
	.align		4
.L_55:
        /*0104*/ 	.byte	0x04, 0x28
        /*0106*/ 	.short	(.L_57 - .L_56)


	//   ....[0]....
.L_56:
        /*0108*/ 	.word	0x00000030


	//   ....[1]....
        /*010c*/ 	.word	0x00000500


	//   ....[2]....
        /*0110*/ 	.word	0x00000b10


	//   ....[3]....
        /*0114*/ 	.word	0x00000bb0


	//   ....[4]....
        /*0118*/ 	.word	0x00001030


	//   ....[5]....
        /*011c*/ 	.word	0x000010e0


	//   ....[6]....
        /*0120*/ 	.word	0x00001190


	//   ....[7]....
        /*0124*/ 	.word	0x000017f0


	//   ....[8]....
        /*0128*/ 	.word	0x00001810


	//   ....[9]....
        /*012c*/ 	.word	0x00001830


	//   ....[10]....
        /*0130*/ 	.word	0x00001a90


	//   ....[11]....
        /*0134*/ 	.word	0x00001ac0


	//   ....[12]....
        /*0138*/ 	.word	0x00001ae0


	//   ....[13]....
        /*013c*/ 	.word	0x00005e50


	//   ....[14]....
        /*0140*/ 	.word	0x00006010


	//----- nvinfo : EIATTR_VRC_CTA_INIT_COUNT
	.align		4
.L_57:
        /*0144*/ 	.byte	0x02, 0x4a
        /*0146*/ 	.byte	0x80
	.zero		1


	//----- nvinfo : EIATTR_MBARRIER_INSTR_OFFSETS
	.align		4
        /*0148*/ 	.byte	0x04, 0x39
        /*014a*/ 	.short	(.L_59 - .L_58)


	//   ....[0]....
.L_58:
        /*014c*/ 	.word	0x00000330
        /*0150*/ 	.word	0x000000ff
        /*0154*/ 	.word	0x00034200
        /*0158*/ 	.short	0x0100
        /*015a*/ 	.byte	0x05
	.zero		1


	//   ....[1]....
        /*015c*/ 	.word	0x00000340
        /*0160*/ 	.word	0x000000ff
        /*0164*/ 	.word	0x00034238
        /*0168*/ 	.short	0x0100
        /*016a*/ 	.byte	0x05
	.zero		1


	//   ....[2]....
        /*016c*/ 	.word	0x00000350
        /*0170*/ 	.word	0x000000ff
        /*0174*/ 	.word	0x00034270
        /*0178*/ 	.short	0x0100
        /*017a*/ 	.byte	0x05
	.zero		1


	//   ....[3]....
        /*017c*/ 	.word	0x00000360
        /*0180*/ 	.word	0x000000ff
        /*0184*/ 	.word	0x00034208
        /*0188*/ 	.short	0x0100
        /*018a*/ 	.byte	0x05
	.zero		1


	//   ....[4]....
        /*018c*/ 	.word	0x00000370
        /*0190*/ 	.word	0x000000ff
        /*0194*/ 	.word	0x00034240
        /*0198*/ 	.short	0x0100
        /*019a*/ 	.byte	0x05
	.zero		1


	//   ....[5]....
        /*019c*/ 	.word	0x00000380
        /*01a0*/ 	.word	0x000000ff
        /*01a4*/ 	.word	0x00034278
        /*01a8*/ 	.short	0x0100
        /*01aa*/ 	.byte	0x05
	.zero		1


	//   ....[6]....
        /*01ac*/ 	.word	0x00000390
        /*01b0*/ 	.word	0x000000ff
        /*01b4*/ 	.word	0x00034210
        /*01b8*/ 	.short	0x0100
        /*01ba*/ 	.byte	0x05
	.zero		1


	//   ....[7]....
        /*01bc*/ 	.word	0x000003a0
        /*01c0*/ 	.word	0x000000ff
        /*01c4*/ 	.word	0x00034248
        /*01c8*/ 	.short	0x0100
        /*01ca*/ 	.byte	0x05
	.zero		1


	//   ....[8]....
        /*01cc*/ 	.word	0x000003b0
        /*01d0*/ 	.word	0x000000ff
        /*01d4*/ 	.word	0x00034280
        /*01d8*/ 	.short	0x0100
        /*01da*/ 	.byte	0x05
	.zero		1


	//   ....[9]....
        /*01dc*/ 	.word	0x000003c0
        /*01e0*/ 	.word	0x000000ff
        /*01e4*/ 	.word	0x00034218
        /*01e8*/ 	.short	0x0100
        /*01ea*/ 	.byte	0x05
	.zero		1


	//   ....[10]....
        /*01ec*/ 	.word	0x000003d0
        /*01f0*/ 	.word	0x000000ff
        /*01f4*/ 	.word	0x00034250
        /*01f8*/ 	.short	0x0100
        /*01fa*/ 	.byte	0x05
	.zero		1


	//   ....[11]....
        /*01fc*/ 	.word	0x000003e0
        /*0200*/ 	.word	0x000000ff
        /*0204*/ 	.word	0x00034288
        /*0208*/ 	.short	0x0100
        /*020a*/ 	.byte	0x05
	.zero		1


	//   ....[12]....
        /*020c*/ 	.word	0x000003f0
        /*0210*/ 	.word	0x000000ff
        /*0214*/ 	.word	0x00034220
        /*0218*/ 	.short	0x0100
        /*021a*/ 	.byte	0x05
	.zero		1


	//   ....[13]....
        /*021c*/ 	.word	0x00000400
        /*0220*/ 	.word	0x000000ff
        /*0224*/ 	.word	0x00034258
        /*0228*/ 	.short	0x0100
        /*022a*/ 	.byte	0x05
	.zero		1


	//   ....[14]....
        /*022c*/ 	.word	0x00000410
        /*0230*/ 	.word	0x000000ff
        /*0234*/ 	.word	0x00034290
        /*0238*/ 	.short	0x0100
        /*023a*/ 	.byte	0x05
	.zero		1


	//   ....[15]....
        /*023c*/ 	.word	0x00000420
        /*0240*/ 	.word	0x000000ff
        /*0244*/ 	.word	0x00034228
        /*0248*/ 	.short	0x0100
        /*024a*/ 	.byte	0x05
	.zero		1


	//   ....[16]....
        /*024c*/ 	.word	0x00000430
        /*0250*/ 	.word	0x000000ff
        /*0254*/ 	.word	0x00034260
        /*0258*/ 	.short	0x0100
        /*025a*/ 	.byte	0x05
	.zero		1


	//   ....[17]....
        /*025c*/ 	.word	0x00000440
        /*0260*/ 	.word	0x000000ff
        /*0264*/ 	.word	0x00034298
        /*0268*/ 	.short	0x0100
        /*026a*/ 	.byte	0x05
	.zero		1


	//   ....[18]....
        /*026c*/ 	.word	0x00000450
        /*0270*/ 	.word	0x000000ff
        /*0274*/ 	.word	0x00034230
        /*0278*/ 	.short	0x0100
        /*027a*/ 	.byte	0x05
	.zero		1


	//   ....[19]....
        /*027c*/ 	.word	0x00000460
        /*0280*/ 	.word	0x000000ff
        /*0284*/ 	.word	0x00034268
        /*0288*/ 	.short	0x0100
        /*028a*/ 	.byte	0x05
	.zero		1


	//   ....[20]....
        /*028c*/ 	.word	0x00000470
        /*0290*/ 	.word	0x000000ff
        /*0294*/ 	.word	0x000342a0
        /*0298*/ 	.short	0x0100
        /*029a*/ 	.byte	0x05
	.zero		1


	//   ....[21]....
        /*029c*/ 	.word	0x00000480
        /*02a0*/ 	.word	0x000000ff
        /*02a4*/ 	.word	0x000342a8
        /*02a8*/ 	.short	0x0100
        /*02aa*/ 	.byte	0x05
	.zero		1


	//   ....[22]....
        /*02ac*/ 	.word	0x00000490
        /*02b0*/ 	.word	0x000000ff
        /*02b4*/ 	.word	0x000342b8
        /*02b8*/ 	.short	0x0100
        /*02ba*/ 	.byte	0x05
	.zero		1


	//   ....[23]....
        /*02bc*/ 	.word	0x000004a0
        /*02c0*/ 	.word	0x000000ff
        /*02c4*/ 	.word	0x000342b0
        /*02c8*/ 	.short	0x0100
        /*02ca*/ 	.byte	0x05
	.zero		1


	//   ....[24]....
        /*02cc*/ 	.word	0x000004b0
        /*02d0*/ 	.word	0x000000ff
        /*02d4*/ 	.word	0x000342c0
        /*02d8*/ 	.short	0x0100
        /*02da*/ 	.byte	0x05
	.zero		1


	//   ....[25]....
        /*02dc*/ 	.word	0x00000780
        /*02e0*/ 	.word	0x0000000a
        /*02e4*/ 	.word	0x00000000
        /*02e8*/ 	.short	0x010a
        /*02ea*/ 	.byte	0xff
	.zero		1


	//   ....[26]....
        /*02ec*/ 	.word	0x000007a0
        /*02f0*/ 	.word	0x0000000a
        /*02f4*/ 	.word	0x00000000
        /*02f8*/ 	.short	0x010a
        /*02fa*/ 	.byte	0xff
	.zero		1


	//   ....[27]....
        /*02fc*/ 	.word	0x00000980
        /*0300*/ 	.word	0x00000006
        /*0304*/ 	.word	0x00000000
        /*0308*/ 	.short	0x010a
        /*030a*/ 	.byte	0xff
	.zero		1


	//   ....[28]....
        /*030c*/ 	.word	0x000009a0
        /*0310*/ 	.word	0x00000006
        /*0314*/ 	.word	0x00000000
        /*0318*/ 	.short	0x010a
        /*031a*/ 	.byte	0xff
	.zero		1


	//   ....[29]....
        /*031c*/ 	.word	0x00000a90
        /*0320*/ 	.word	0x00000006
        /*0324*/ 	.word	0x00000000
        /*0328*/ 	.short	0x0101
        /*032a*/ 	.byte	0xff
	.zero		1


	//   ....[30]....
        /*032c*/ 	.word	0x00000ee0
        /*0330*/ 	.word	0x00000002
        /*0334*/ 	.word	0x00034200
        /*0338*/ 	.short	0x010a
        /*033a*/ 	.byte	0xff
	.zero		1


	//   ....[31]....
        /*033c*/ 	.word	0x00001270
        /*0340*/ 	.word	0x00000002
        /*0344*/ 	.word	0x00000000
        /*0348*/ 	.short	0x0101
        /*034a*/ 	.byte	0xff
	.zero		1


	//   ....[32]....
        /*034c*/ 	.word	0x000015c0
        /*0350*/ 	.word	0x00000003
        /*0354*/ 	.word	0x000342b8
        /*0358*/ 	.short	0x010a
        /*035a*/ 	.byte	0x09
	.zero		1


	//   ....[33]....
        /*035c*/ 	.word	0x00001680
        /*0360*/ 	.word	0x000000ff
        /*0364*/ 	.word	0x00034270
        /*0368*/ 	.short	0x010a
        /*036a*/ 	.byte	0x0e
	.zero		1


	//   ....[34]....
        /*036c*/ 	.word	0x00001a60
        /*0370*/ 	.word	0x000000ff
        /*0374*/ 	.word	0x00034270
        /*0378*/ 	.short	0x010a
        /*037a*/ 	.byte	0x0a
	.zero		1


	//   ....[35]....
        /*037c*/ 	.word	0x00001e90
        /*0380*/ 	.word	0x00000002
        /*0384*/ 	.word	0x000342b8
        /*0388*/ 	.short	0x010a
        /*038a*/ 	.byte	0xff
	.zero		1


	//   ....[36]....
        /*038c*/ 	.word	0x00002170
        /*0390*/ 	.word	0x0000001a
        /*0394*/ 	.word	0x00000038
        /*0398*/ 	.short	0x010a
        /*039a*/ 	.byte	0xff
	.zero		1


	//   ....[37]....
        /*039c*/ 	.word	0x000025f0
        /*03a0*/ 	.word	0x0000001c
        /*03a4*/ 	.word	0x00000038
        /*03a8*/ 	.short	0x010a
        /*03aa*/ 	.byte	0xff
	.zero		1


	//   ....[38]....
        /*03ac*/ 	.word	0x000027f0
        /*03b0*/ 	.word	0x0000001a
        /*03b4*/ 	.word	0x00000038
        /*03b8*/ 	.short	0x010a
        /*03ba*/ 	.byte	0xff
	.zero		1


	//   ....[39]....
        /*03bc*/ 	.word	0x00002a00
        /*03c0*/ 	.word	0x0000001c
        /*03c4*/ 	.word	0x00000038
        /*03c8*/ 	.short	0x010a
        /*03ca*/ 	.byte	0xff
	.zero		1


	//   ....[40]....
        /*03cc*/ 	.word	0x00002be0
        /*03d0*/ 	.word	0x0000001a
        /*03d4*/ 	.word	0x00000038
        /*03d8*/ 	.short	0x010a
        /*03da*/ 	.byte	0xff
	.zero		1


	//   ....[41]....
        /*03dc*/ 	.word	0x00002f20
        /*03e0*/ 	.word	0x0000001c
        /*03e4*/ 	.word	0x00000038
        /*03e8*/ 	.short	0x010a
        /*03ea*/ 	.byte	0xff
	.zero		1


	//   ....[42]....
        /*03ec*/ 	.word	0x00003110
        /*03f0*/ 	.word	0x0000001a
        /*03f4*/ 	.word	0x00000038
        /*03f8*/ 	.short	0x010a
        /*03fa*/ 	.byte	0xff
	.zero		1


	//   ....[43]....
        /*03fc*/ 	.word	0x00003320
        /*0400*/ 	.word	0x0000001c
        /*0404*/ 	.word	0x00000038
        /*0408*/ 	.short	0x010a
        /*040a*/ 	.byte	0xff
	.zero		1


	//   ....[44]....
        /*040c*/ 	.word	0x00003500
        /*0410*/ 	.word	0x0000001a
        /*0414*/ 	.word	0x00000038
        /*0418*/ 	.short	0x010a
        /*041a*/ 	.byte	0xff
	.zero		1


	//   ....[45]....
        /*041c*/ 	.word	0x00003840
        /*0420*/ 	.word	0x0000001c
        /*0424*/ 	.word	0x00000038
        /*0428*/ 	.short	0x010a
        /*042a*/ 	.byte	0xff
	.zero		1


	//   ....[46]....
        /*042c*/ 	.word	0x00003a30
        /*0430*/ 	.word	0x0000001a
        /*0434*/ 	.word	0x00000038
        /*0438*/ 	.short	0x010a
        /*043a*/ 	.byte	0xff
	.zero		1


	//   ....[47]....
        /*043c*/ 	.word	0x00003c40
        /*0440*/ 	.word	0x0000001c
        /*0444*/ 	.word	0x00000038
        /*0448*/ 	.short	0x010a
        /*044a*/ 	.byte	0xff
	.zero		1


	//   ....[48]....
        /*044c*/ 	.word	0x00003e30
        /*0450*/ 	.word	0x0000001a
        /*0454*/ 	.word	0x00000038
        /*0458*/ 	.short	0x010a
        /*045a*/ 	.byte	0xff
	.zero		1


	//   ....[49]....
        /*045c*/ 	.word	0x00004150
        /*0460*/ 	.word	0x00000016
        /*0464*/ 	.word	0x00000038
        /*0468*/ 	.short	0x010a
        /*046a*/ 	.byte	0xff
	.zero		1


	//   ....[50]....
        /*046c*/ 	.word	0x00004360
        /*0470*/ 	.word	0x00000018
        /*0474*/ 	.word	0x00000038
        /*0478*/ 	.short	0x010a
        /*047a*/ 	.byte	0xff
	.zero		1


	//   ....[51]....
        /*047c*/ 	.word	0x00004520
        /*0480*/ 	.word	0x00000004
        /*0484*/ 	.word	0x00000038
        /*0488*/ 	.short	0x010a
        /*048a*/ 	.byte	0xff
	.zero		1


	//   ....[52]....
        /*048c*/ 	.word	0x00004ae0
        /*0490*/ 	.word	0x00000003
        /*0494*/ 	.word	0x000342a8
        /*0498*/ 	.short	0x010a
        /*049a*/ 	.byte	0xff
	.zero		1


	//   ....[53]....
        /*049c*/ 	.word	0x00005cd0
        /*04a0*/ 	.word	0x00000003
        /*04a4*/ 	.word	0x00000000
        /*04a8*/ 	.short	0x0101
        /*04aa*/ 	.byte	0xff
	.zero		1


	//   ....[54]....
        /*04ac*/ 	.word	0x00006040
        /*04b0*/ 	.word	0x0000000a
        /*04b4*/ 	.word	0x00000000
        /*04b8*/ 	.short	0x010a
        /*04ba*/ 	.byte	0xff
	.zero		1


	//   ....[55]....
        /*04bc*/ 	.word	0x000060a0
        /*04c0*/ 	.word	0x00000006
        /*04c4*/ 	.word	0x00000000
        /*04c8*/ 	.short	0x010a
        /*04ca*/ 	.byte	0xff
	.zero		1


	//   ....[56]....
        /*04cc*/ 	.word	0x00006100
        /*04d0*/ 	.word	0x00000002
        /*04d4*/ 	.word	0x00034200
        /*04d8*/ 	.short	0x010a
        /*04da*/ 	.byte	0xff
	.zero		1


	//   ....[57]....
        /*04dc*/ 	.word	0x00006180
        /*04e0*/ 	.word	0x00000003
        /*04e4*/ 	.word	0x000342b8
        /*04e8*/ 	.short	0x010a
        /*04ea*/ 	.byte	0xff
	.zero		1


	//   ....[58]....
        /*04ec*/ 	.word	0x000061f0
        /*04f0*/ 	.word	0x00000005
        /*04f4*/ 	.word	0x00034270
        /*04f8*/ 	.short	0x010a
        /*04fa*/ 	.byte	0xff
	.zero		1


	//   ....[59]....
        /*04fc*/ 	.word	0x00006260
        /*0500*/ 	.word	0x00000003
        /*0504*/ 	.word	0x00034270
        /*0508*/ 	.short	0x010a
        /*050a*/ 	.byte	0xff
	.zero		1


	//   ....[60]....
        /*050c*/ 	.word	0x000062c0
        /*0510*/ 	.word	0x0000001a
        /*0514*/ 	.word	0x00000038
        /*0518*/ 	.short	0x010a
        /*051a*/ 	.byte	0xff
	.zero		1


	//   ....[61]....
        /*051c*/ 	.word	0x00006320
        /*0520*/ 	.word	0x0000001c
        /*0524*/ 	.word	0x00000038
        /*0528*/ 	.short	0x010a
        /*052a*/ 	.byte	0xff
	.zero		1


	//   ....[62]....
        /*052c*/ 	.word	0x00006390
        /*0530*/ 	.word	0x0000001a
        /*0534*/ 	.word	0x00000038
        /*0538*/ 	.short	0x010a
        /*053a*/ 	.byte	0xff
	.zero		1


	//   ....[63]....
        /*053c*/ 	.word	0x000063f0
        /*0540*/ 	.word	0x0000001c
        /*0544*/ 	.word	0x00000038
        /*0548*/ 	.short	0x010a
        /*054a*/ 	.byte	0xff
	.zero		1


	//   ....[64]....
        /*054c*/ 	.word	0x00006460
        /*0550*/ 	.word	0x0000001a
        /*0554*/ 	.word	0x00000038
        /*0558*/ 	.short	0x010a
        /*055a*/ 	.byte	0xff
	.zero		1


	//   ....[65]....
        /*055c*/ 	.word	0x000064c0
        /*0560*/ 	.word	0x0000001c
        /*0564*/ 	.word	0x00000038
        /*0568*/ 	.short	0x010a
        /*056a*/ 	.byte	0xff
	.zero		1


	//   ....[66]....
        /*056c*/ 	.word	0x00006530
        /*0570*/ 	.word	0x0000001a
        /*0574*/ 	.word	0x00000038
        /*0578*/ 	.short	0x010a
        /*057a*/ 	.byte	0xff
	.zero		1


	//   ....[67]....
        /*057c*/ 	.word	0x00006590
        /*0580*/ 	.word	0x0000001c
        /*0584*/ 	.word	0x00000038
        /*0588*/ 	.short	0x010a
        /*058a*/ 	.byte	0xff
	.zero		1


	//   ....[68]....
        /*058c*/ 	.word	0x00006600
        /*0590*/ 	.word	0x0000001a
        /*0594*/ 	.word	0x00000038
        /*0598*/ 	.short	0x010a
        /*059a*/ 	.byte	0xff
	.zero		1


	//   ....[69]....
        /*059c*/ 	.word	0x00006660
        /*05a0*/ 	.word	0x0000001c
        /*05a4*/ 	.word	0x00000038
        /*05a8*/ 	.short	0x010a
        /*05aa*/ 	.byte	0xff
	.zero		1


	//   ....[70]....
        /*05ac*/ 	.word	0x000066d0
        /*05b0*/ 	.word	0x0000001a
        /*05b4*/ 	.word	0x00000038
        /*05b8*/ 	.short	0x010a
        /*05ba*/ 	.byte	0xff
	.zero		1


	//   ....[71]....
        /*05bc*/ 	.word	0x00006730
        /*05c0*/ 	.word	0x0000001c
        /*05c4*/ 	.word	0x00000038
        /*05c8*/ 	.short	0x010a
        /*05ca*/ 	.byte	0xff
	.zero		1


	//   ....[72]....
        /*05cc*/ 	.word	0x000067a0
        /*05d0*/ 	.word	0x0000001a
        /*05d4*/ 	.word	0x00000038
        /*05d8*/ 	.short	0x010a
        /*05da*/ 	.byte	0xff
	.zero		1


	//   ....[73]....
        /*05dc*/ 	.word	0x00006810
        /*05e0*/ 	.word	0x00000016
        /*05e4*/ 	.word	0x00000038
        /*05e8*/ 	.short	0x010a
        /*05ea*/ 	.byte	0xff
	.zero		1


	//   ....[74]....
        /*05ec*/ 	.word	0x00006880
        /*05f0*/ 	.word	0x00000018
        /*05f4*/ 	.word	0x00000038
        /*05f8*/ 	.short	0x010a
        /*05fa*/ 	.byte	0xff
	.zero		1


	//   ....[75]....
        /*05fc*/ 	.word	0x000068f0
        /*0600*/ 	.word	0x00000004
        /*0604*/ 	.word	0x00000038
        /*0608*/ 	.short	0x010a
        /*060a*/ 	.byte	0xff
	.zero		1


	//   ....[76]....
        /*060c*/ 	.word	0x00006950
        /*0610*/ 	.word	0x00000003
        /*0614*/ 	.word	0x000342a8
        /*0618*/ 	.short	0x010a
        /*061a*/ 	.byte	0xff
	.zero		1


	//----- nvinfo : EIATTR_NUM_MBARRIERS
	.align		4
.L_59:
        /*061c*/ 	.byte	0x03, 0x38
        /*061e*/ 	.short	0x0019


	//----- nvinfo : EIATTR_EXIT_INSTR_OFFSETS
	.align		4
        /*0620*/ 	.byte	0x04, 0x1c
        /*0622*/ 	.short	(.L_61 - .L_60)


	//   ....[0]....
.L_60:
        /*0624*/ 	.word	0x00000cf0


	//   ....[1]....
        /*0628*/ 	.word	0x000012d0


	//   ....[2]....
        /*062c*/ 	.word	0x00001e10


	//   ....[3]....
        /*0630*/ 	.word	0x00001ec0


	//   ....[4]....
        /*0634*/ 	.word	0x00001f20


	//   ....[5]....
        /*0638*/ 	.word	0x000046f0


	//   ....[6]....
        /*063c*/ 	.word	0x00004750


	//   ....[7]....
        /*0640*/ 	.word	0x00005e30


	//   ....[8]....
        /*0644*/ 	.word	0x00006020


	//----- nvinfo : EIATTR_MAX_THREADS
	.align		4
.L_61:
        /*0648*/ 	.byte	0x04, 0x05
        /*064a*/ 	.short	(.L_63 - .L_62)
.L_62:
        /*064c*/ 	.word	0x00000100
        /*0650*/ 	.word	0x00000001
        /*0654*/ 	.word	0x00000001


	//----- nvinfo : EIATTR_CRS_STACK_SIZE
	.align		4
.L_63:
        /*0658*/ 	.byte	0x04, 0x1e
        /*065a*/ 	.short	(.L_65 - .L_64)
.L_64:
        /*065c*/ 	.word	0x00000000


	//----- nvinfo : EIATTR_CBANK_PARAM_SIZE
	.align		4
.L_65:
        /*0660*/ 	.byte	0x03, 0x19
        /*0662*/ 	.short	0x02c0


	//----- nvinfo : EIATTR_PARAM_CBANK
	.align		4
        /*0664*/ 	.byte	0x04, 0x0a
        /*0666*/ 	.short	(.L_67 - .L_66)
	.align		4
.L_66:
        /*0668*/ 	.word	index@(.nv.constant0._ZN9deep_gemm24sm100_fp8_gemm_1d1d_implILN4cute4UMMA5MajorE0ELS3_0ELj0ELj7168ELj2048ELj128ELj160ELj128ELj1ELj128ELj128ELj64ELj7ELj128ELj128ELj2ELb0ELj136ELNS_8GemmTypeE0ELb0EN7cutlass10bfloat16_tENS_16EpilogueIdentityEEEvPijjj14CUtensorMap_stS9_S9_S9_S9_)
        /*066c*/ 	.short	0x0380
        /*066e*/ 	.short	0x02c0


	//----- nvinfo : EIATTR_SW_WAR
	.align		4
.L_67:
        /*0670*/ 	.byte	0x04, 0x36
        /*0672*/ 	.short	(.L_69 - .L_68)
.L_68:
        /*0674*/ 	.word	0x00000008
.L_69:


//--------------------- .nv.compat                --------------------------
	.section	.nv.compat,"",@"SHT_CUDA_COMPAT_INFO"
	.align	4
        /*0000*/ 	.byte	0x02, 0x02, 0x02, 0x00, 0x02, 0x05, 0x05, 0x00, 0x02, 0x03, 0x01, 0x00, 0x02, 0x06, 0x01, 0x00


//--------------------- .nv.callgraph             --------------------------
	.section	.nv.callgraph,"",@"SHT_CUDA_CALLGRAPH"
	.align	4
	.sectionentsize	8
	.align		4
        /*0000*/ 	.word	0x00000000
	.align		4
        /*0004*/ 	.word	0xffffffff
	.align		4
        /*0008*/ 	.word	0x00000000
	.align		4
        /*000c*/ 	.word	0xfffffffe
	.align		4
        /*0010*/ 	.word	0x00000000
	.align		4
        /*0014*/ 	.word	0xfffffffd
	.align		4
        /*0018*/ 	.word	0x00000000
	.align		4
        /*001c*/ 	.word	0xfffffffc


//--------------------- .nv.constant4             --------------------------
	.section	.nv.constant4,"a",@progbits
	.align	8
	.align		8
.nv.constant4:
        /*0000*/ 	.dword	_ZN47_INTERNAL_e6a18ad1_9_kernel_cu_7ac349a7_28969954cuda3std3__45__cpo5beginE
	.align		8
        /*0008*/ 	.dword	_ZN47_INTERNAL_e6a18ad1_9_kernel_cu_7ac349a7_28969954cuda3std3__45__cpo3endE
	.align		8
        /*0010*/ 	.dword	_ZN47_INTERNAL_e6a18ad1_9_kernel_cu_7ac349a7_28969954cuda3std3__45__cpo6cbeginE
	.align		8
        /*0018*/ 	.dword	_ZN47_INTERNAL_e6a18ad1_9_kernel_cu_7ac349a7_28969954cuda3std3__45__cpo4cendE
	.align		8
        /*0020*/ 	.dword	_ZN47_INTERNAL_e6a18ad1_9_kernel_cu_7ac349a7_28969954cuda3std3__449_GLOBAL__N__e6a18ad1_9_kernel_cu_7ac349a7_28969956ignoreE
	.align		8
        /*0028*/ 	.dword	_ZN47_INTERNAL_e6a18ad1_9_kernel_cu_7ac349a7_28969954cuda3std3__419piecewise_constructE
	.align		8
        /*0030*/ 	.dword	_ZN47_INTERNAL_e6a18ad1_9_kernel_cu_7ac349a7_28969954cuda3std3__48in_placeE
	.align		8
        /*0038*/ 	.dword	_ZN47_INTERNAL_e6a18ad1_9_kernel_cu_7ac349a7_28969954cuda3std6ranges3__45__cpo4swapE
	.align		8
        /*0040*/ 	.dword	_ZN47_INTERNAL_e6a18ad1_9_kernel_cu_7ac349a7_28969954cuda3std6ranges3__45__cpo9iter_moveE
	.align		8
        /*0048*/ 	.dword	_ZN47_INTERNAL_e6a18ad1_9_kernel_cu_7ac349a7_28969954cute7productE
	.align		8
        /*0050*/ 	.dword	_ZN47_INTERNAL_e6a18ad1_9_kernel_cu_7ac349a7_28969954cute1_E


//--------------------- .text._ZN9deep_gemm24sm100_fp8_gemm_1d1d_implILN4cute4UMMA5MajorE0ELS3_0ELj0ELj7168ELj2048ELj128ELj160ELj128ELj1ELj128ELj128ELj64ELj7ELj128ELj128ELj2ELb0ELj136ELNS_8GemmTypeE0ELb0EN7cutlass10bfloat16_tENS_16EpilogueIdentityEEEvPijjj14CUtensorMap_stS9_S9_S9_S9_ --------------------------
	.section	.text._ZN9deep_gemm24sm100_fp8_gemm_1d1d_implILN4cute4UMMA5MajorE0ELS3_0ELj0ELj7168ELj2048ELj128ELj160ELj128ELj1ELj128ELj128ELj64ELj7ELj128ELj128ELj2ELb0ELj136ELNS_8GemmTypeE0ELb0EN7cutlass10bfloat16_tENS_16EpilogueIdentityEEEvPijjj14CUtensorMap_stS9_S9_S9_S9_,"ax",@progbits
	.align	128
        .global         _ZN9deep_gemm24sm100_fp8_gemm_1d1d_implILN4cute4UMMA5MajorE0ELS3_0ELj0ELj7168ELj2048ELj128ELj160ELj128ELj1ELj128ELj128ELj64ELj7ELj128ELj128ELj2ELb0ELj136ELNS_8GemmTypeE0ELb0EN7cutlass10bfloat16_tENS_16EpilogueIdentityEEEvPijjj14CUtensorMap_stS9_S9_S9_S9_
        .type           _ZN9deep_gemm24sm100_fp8_gemm_1d1d_implILN4cute4UMMA5MajorE0ELS3_0ELj0ELj7168ELj2048ELj128ELj160ELj128ELj1ELj128ELj128ELj64ELj7ELj128ELj128ELj2ELb0ELj136ELNS_8GemmTypeE0ELb0EN7cutlass10bfloat16_tENS_16EpilogueIdentityEEEvPijjj14CUtensorMap_stS9_S9_S9_S9_,@function
        .size           _ZN9deep_gemm24sm100_fp8_gemm_1d1d_implILN4cute4UMMA5MajorE0ELS3_0ELj0ELj7168ELj2048ELj128ELj160ELj128ELj1ELj128ELj128ELj64ELj7ELj128ELj128ELj2ELb0ELj136ELNS_8GemmTypeE0ELb0EN7cutlass10bfloat16_tENS_16EpilogueIdentityEEEvPijjj14CUtensorMap_stS9_S9_S9_S9_,(.L_x_124 - _ZN9deep_gemm24sm100_fp8_gemm_1d1d_implILN4cute4UMMA5MajorE0ELS3_0ELj0ELj7168ELj2048ELj128ELj160ELj128ELj1ELj128ELj128ELj64ELj7ELj128ELj128ELj2ELb0ELj136ELNS_8GemmTypeE0ELb0EN7cutlass10bfloat16_tENS_16EpilogueIdentityEEEvPijjj14CUtensorMap_stS9_S9_S9_S9_)
        .other          _ZN9deep_gemm24sm100_fp8_gemm_1d1d_implILN4cute4UMMA5MajorE0ELS3_0ELj0ELj7168ELj2048ELj128ELj160ELj128ELj1ELj128ELj128ELj64ELj7ELj128ELj128ELj2ELb0ELj136ELNS_8GemmTypeE0ELb0EN7cutlass10bfloat16_tENS_16EpilogueIdentityEEEvPijjj14CUtensorMap_stS9_S9_S9_S9_,@"STO_CUDA_ENTRY STV_DEFAULT"
_ZN9deep_gemm24sm100_fp8_gemm_1d1d_implILN4cute4UMMA5MajorE0ELS3_0ELj0ELj7168ELj2048ELj128ELj160ELj128ELj1ELj128ELj128ELj64ELj7ELj128ELj128ELj2ELb0ELj136ELNS_8GemmTypeE0ELb0EN7cutlass10bfloat16_tENS_16EpilogueIdentityEEEvPijjj14CUtensorMap_stS9_S9_S9_S9_:
.text._ZN9deep_gemm24sm100_fp8_gemm_1d1d_implILN4cute4UMMA5MajorE0ELS3_0ELj0ELj7168ELj2048ELj128ELj160ELj128ELj1ELj128ELj128ELj64ELj7ELj128ELj128ELj2ELb0ELj136ELNS_8GemmTypeE0ELb0EN7cutlass10bfloat16_tENS_16EpilogueIdentityEEEvPijjj14CUtensorMap_stS9_S9_S9_S9_:
[----:B------:R-:W1:Y:S01]  /*0000*/  LDC R1, c[0x0][0x37c] ;  /* 0x0000df00ff017b82 */ /* 0x000e620000000800 */
[----:B------:R-:W2:Y:S02]  /*0010*/  S2R R0, SR_TID.X ;  /* 0x0000000000007919 */ /* 0x000ea40000002100 */
[----:B--2---:R-:W-:-:S05]  /*0020*/  SHF.R.U32.HI R0, RZ, 0x5, R0 ;  /* 0x00000005ff007819 */ /* 0x004fca0000011600 */
[----:B------:R-:W2:Y:S02]  /*0030*/  SHFL.IDX PT, R21, R0, RZ, 0x1f ;  /* 0x00001fff00157589 */ /* 0x000ea400000e0000 */
[----:B--2---:R-:W-:-:S13]  /*0040*/  ISETP.NE.AND P0, PT, R21, 0x2, PT ;  /* 0x000000021500780c */ /* 0x004fda0003f05270 */
[----:B-1----:R-:W-:Y:S05]  /*0050*/  @!P0 BRA `(.L_x_0) ;  /* 0x0000000400248947 */ /* 0x002fea0003800000 */
[----:B------:R-:W-:-:S13]  /*0060*/  ISETP.NE.AND P0, PT, R21, 0x1, PT ;  /* 0x000000011500780c */ /* 0x000fda0003f05270 */
[----:B------:R-:W-:Y:S05]  /*0070*/  @!P0 BRA `(.L_x_1) ;  /* 0x0000000000608947 */ /* 0x000fea0003800000 */
[----:B------:R-:W-:-:S13]  /*0080*/  ISETP.NE.AND P0, PT, R21, RZ, PT ;  /* 0x000000ff1500720c */ /* 0x000fda0003f05270 */
[----:B------:R-:W-:Y:S05]  /*0090*/  @P0 BRA `(.L_x_2) ;  /* 0x0000000800a00947 */ /* 0x000fea0003800000 */
[----:B------:R-:W-:Y:S01]  /*00a0*/  ELECT P0, URZ, PT ;  /* 0x0000000000ff782f */ /* 0x000fe20003800000 */
[----:B------:R-:W-:-:S12]  /*00b0*/  BSSY.RECONVERGENT B0, `(.L_x_3) ;  /* 0x0000013000007945 */ /* 0x000fd80003800200 */
[----:B------:R-:W-:Y:S05]  /*00c0*/  @!P0 BRA `(.L_x_4) ;  /* 0x0000000000448947 */ /* 0x000fea0003800000 */
[----:B------:R-:W1:Y:S02]  /*00d0*/  LDCU.64 UR4, c[0x0][0x348] ;  /* 0x00006900ff0477ac */ /* 0x000e640008000a00 */
[----:B-1----:R-:W-:Y:S02]  /*00e0*/  UIADD3 UR12, UP4, UPT, UR4, 0x40, URZ ;  /* 0x00000040040c7890 */ /* 0x002fe4000ff9e0ff */
[----:B------:R-:W-:Y:S02]  /*00f0*/  UIADD3 UR10, UP3, UPT, UR4, 0xc0, URZ ;  /* 0x000000c0040a7890 */ /* 0x000fe4000ff7e0ff */
[----:B------:R-:W-:Y:S02]  /*0100*/  UIADD3 UR8, UP2, UPT, UR4, 0x140, URZ ;  /* 0x0000014004087890 */ /* 0x000fe4000ff5e0ff */
[----:B------:R-:W-:Y:S02]  /*0110*/  UIADD3 UR6, UP1, UPT, UR4, 0x1c0, URZ ;  /* 0x000001c004067890 */ /* 0x000fe4000ff3e0ff */
[----:B------:R-:W-:-:S02]  /*0120*/  UIADD3 UR4, UP0, UPT, UR4, 0x240, URZ ;  /* 0x0000024004047890 */ /* 0x000fc4000ff1e0ff */
[----:B------:R-:W-:Y:S02]  /*0130*/  UIADD3.X UR13, UPT, UPT, URZ, UR5, URZ, UP4, !UPT ;  /* 0x00000005ff0d7290 */ /* 0x000fe4000a7fe4ff */
[----:B------:R-:W-:Y:S02]  /*0140*/  UIADD3.X UR11, UPT, UPT, URZ, UR5, URZ, UP3, !UPT ;  /* 0x00000005ff0b7290 */ /* 0x000fe40009ffe4ff */
[----:B------:R-:W-:Y:S02]  /*0150*/  UIADD3.X UR9, UPT, UPT, URZ, UR5, URZ, UP2, !UPT ;  /* 0x00000005ff097290 */ /* 0x000fe400097fe4ff */
[----:B------:R-:W-:Y:S02]  /*0160*/  UIADD3.X UR7, UPT, UPT, URZ, UR5, URZ, UP1, !UPT ;  /* 0x00000005ff077290 */ /* 0x000fe40008ffe4ff */
[----:B------:R-:W-:Y:S01]  /*0170*/  UIADD3.X UR5, UPT, UPT, URZ, UR5, URZ, UP0, !UPT ;  /* 0x00000005ff057290 */ /* 0x000fe200087fe4ff */
[----:B------:R1:W-:Y:S02]  /*0180*/  UTMACCTL.PF [UR12] ;  /* 0x000000000c0079b9 */ /* 0x0003e40008040000 */
[----:B------:R1:W-:Y:S02]  /*0190*/  UTMACCTL.PF [UR10] ;  /* 0x000000000a0079b9 */ /* 0x0003e40008040000 */
[----:B------:R1:W-:Y:S02]  /*01a0*/  UTMACCTL.PF [UR8] ;  /* 0x00000000080079b9 */ /* 0x0003e40008040000 */
[----:B------:R1:W-:Y:S02]  /*01b0*/  UTMACCTL.PF [UR6] ;  /* 0x00000000060079b9 */ /* 0x0003e40008040000 */
[----:B------:R1:W-:Y:S02]  /*01c0*/  UTMACCTL.PF [UR4] ;  /* 0x00000000040079b9 */ /* 0x0003e40008040000 */
[----:B-1----:R-:W-:Y:S01]  /*01d0*/  NOP ;  /* 0x0000000000007918 */ /* 0x002fe20000000000 */
.L_x_4:
[----:B------:R-:W-:Y:S05]  /*01e0*/  BSYNC.RECONVERGENT B0 ;  /* 0x0000000000007941 */ /* 0x000fea0003800200 */
.L_x_3:
[----:B------:R-:W-:Y:S05]  /*01f0*/  BRA `(.L_x_2) ;  /* 0x0000000800487947 */ /* 0x000fea0003800000 */
.L_x_1:
[----:B------:R-:W-:Y:S01]  /*0200*/  ELECT P0, URZ, PT ;  /* 0x0000000000ff782f */ /* 0x000fe20003800000 */
[----:B------:R-:W-:-:S12]  /*0210*/  BSSY.RECONVERGENT B0, `(.L_x_5) ;  /* 0x000002c000007945 */ /* 0x000fd80003800200 */
[----:B------:R-:W-:Y:S05]  /*0220*/  @!P0 BRA `(.L_x_6) ;  /* 0x0000000000a88947 */ /* 0x000fea0003800000 */
[----:B------:R-:W1:Y:S01]  /*0230*/  S2UR UR5, SR_CgaCtaId ;  /* 0x00000000000579c3 */ /* 0x000e620000008800 */
[----:B------:R-:W-:Y:S01]  /*0240*/  UMOV UR7, 0x400 ;  /* 0x0000040000077882 */ /* 0x000fe20000000000 */
[----:B------:R-:W-:Y:S01]  /*0250*/  UMOV UR6, 0x1 ;  /* 0x0000000100067882 */ /* 0x000fe20000000000 */
[----:B------:R-:W-:Y:S02]  /*0260*/  UMOV UR4, 0x40 ;  /* 0x0000004000047882 */ /* 0x000fe40000000000 */
[----:B------:R-:W-:-:S04]  /*0270*/  UIADD3 UR8, UPT, UPT, -UR4, 0x100000, URZ ;  /* 0x0010000004087890 */ /* 0x000fc8000fffe1ff */
[----:B------:R-:W-:Y:S02]  /*0280*/  USHF.L.U32 UR9, UR8, 0xb, URZ ;  /* 0x0000000b08097899 */ /* 0x000fe400080006ff */
[----:B------:R-:W-:Y:S01]  /*0290*/  USHF.L.U32 UR8, UR8, 0x1, URZ ;  /* 0x0000000108087899 */ /* 0x000fe200080006ff */
[----:B------:R-:W-:Y:S02]  /*02a0*/  UMOV UR4, 0x100 ;  /* 0x0000010000047882 */ /* 0x000fe40000000000 */
[----:B------:R-:W-:-:S04]  /*02b0*/  UIADD3 UR10, UPT, UPT, -UR4, 0x100000, URZ ;  /* 0x00100000040a7890 */ /* 0x000fc8000fffe1ff */
[----:B------:R-:W-:Y:S02]  /*02c0*/  USHF.L.U32 UR11, UR10, 0xb, URZ ;  /* 0x0000000b0a0b7899 */ /* 0x000fe400080006ff */
[----:B------:R-:W-:Y:S02]  /*02d0*/  USHF.L.U32 UR10, UR10, 0x1, URZ ;  /* 0x000000010a0a7899 */ /* 0x000fe400080006ff */
[----:B-1----:R-:W-:Y:S02]  /*02e0*/  ULEA UR5, UR5, UR7, 0x18 ;  /* 0x0000000705057291 */ /* 0x002fe4000f8ec0ff */
[----:B------:R-:W-:-:S04]  /*02f0*/  UIADD3 UR6, UPT, UPT, -UR6, 0x100000, URZ ;  /* 0x0010000006067890 */ /* 0x000fc8000fffe1ff */
[----:B------:R-:W-:Y:S02]  /*0300*/  USHF.L.U32 UR7, UR6, 0xb, URZ ;  /* 0x0000000b06077899 */ /* 0x000fe400080006ff */
[----:B------:R-:W-:Y:S01]  /*0310*/  USHF.L.U32 UR6, UR6, 0x1, URZ ;  /* 0x0000000106067899 */ /* 0x000fe200080006ff */
[----:B------:R-:W1:Y:S11]  /*0320*/  FENCE.VIEW.ASYNC.S ;  /* 0x00000000000073c6 */ /* 0x000e760000000000 */
[----:B-1----:R1:W2:Y:S01]  /*0330*/  SYNCS.EXCH.64 URZ, [UR5+0x34200], UR6 ;  /* 0x0342000605ff75b2 */ /* 0x0022a20008000100 */
[----:B------:R1:W3:Y:S01]  /*0340*/  SYNCS.EXCH.64 URZ, [UR5+0x34238], UR6 ;  /* 0x0342380605ff75b2 */ /* 0x0002e20008000100 */
[----:B------:R1:W4:Y:S01]  /*0350*/  SYNCS.EXCH.64 URZ, [UR5+0x34270], UR8 ;  /* 0x0342700805ff75b2 */ /* 0x0003220008000100 */
[----:B------:R1:W5:Y:S01]  /*0360*/  SYNCS.EXCH.64 URZ, [UR5+0x34208], UR6 ;  /* 0x0342080605ff75b2 */ /* 0x0003620008000100 */
[----:B------:R1:W1:Y:S01]  /*0370*/  SYNCS.EXCH.64 URZ, [UR5+0x34240], UR6 ;  /* 0x0342400605ff75b2 */ /* 0x0002620008000100 */
        /* <DEDUP_REMOVED lines=20> */
[----:B--23--:R-:W-:Y:S01]  /*04c0*/  NOP ;  /* 0x0000000000007918 */ /* 0x00cfe20000000000 */
.L_x_6:
[----:B-1----:R-:W-:Y:S05]  /*04d0*/  BSYNC.RECONVERGENT B0 ;  /* 0x0000000000007941 */ /* 0x002fea0003800200 */
.L_x_5:
[----:B------:R-:W-:Y:S05]  /*04e0*/  BRA `(.L_x_2) ;  /* 0x00000004008c7947 */ /* 0x000fea0003800000 */
.L_x_0:
[----:B------:R-:W1:Y:S01]  /*04f0*/  S2R R4, SR_CgaCtaId ;  /* 0x0000000000047919 */ /* 0x000e620000008800 */
[----:B------:R-:W-:Y:S01]  /*0500*/  NOP ;  /* 0x0000000000007918 */ /* 0x000fe20000000000 */
[----:B------:R-:W-:-:S04]  /*0510*/  MOV R3, 0x40 ;  /* 0x0000004000037802 */ /* 0x000fc80000000f00 */
[----:B-1----:R-:W-:Y:S02]  /*0520*/  LEA R2, R4, R3, 0x18 ;  /* 0x0000000304027211 */ /* 0x002fe400078ec0ff */
[----:B------:R-:W-:-:S03]  /*0530*/  MOV R3, 0x400 ;  /* 0x0000040000037802 */ /* 0x000fc60000000f00 */
[----:B------:R-:W1:Y:S02]  /*0540*/  LDS.U8 R0, [R2] ;  /* 0x0000000002007984 */ /* 0x000e640000000000 */
[----:B-1----:R-:W-:Y:S02]  /*0550*/  ISETP.NE.AND P0, PT, R0, RZ, PT ;  /* 0x000000ff0000720c */ /* 0x002fe40003f05270 */
[----:B------:R-:W-:-:S11]  /*0560*/  LEA R0, R4, R3, 0x18 ;  /* 0x0000000304007211 */ /* 0x000fd600078ec0ff */
[----:B------:R-:W-:Y:S05]  /*0570*/  @P0 BRA `(.L_x_7) ;  /* 0x0000000400500947 */ /* 0x000fea0003800000 */
[C---:B------:R-:W-:Y:S02]  /*0580*/  LOP3.LUT R2, R4.reuse, 0x1, RZ, 0xc0, !PT ;  /* 0x0000000104027812 */ /* 0x040fe400078ec0ff */
[----:B------:R-:W-:Y:S02]  /*0590*/  LOP3.LUT R11, R4, 0x1, RZ, 0x3c, !PT ;  /* 0x00000001040b7812 */ /* 0x000fe400078e3cff */
[----:B------:R-:W-:-:S13]  /*05a0*/  ISETP.NE.U32.AND P1, PT, R2, 0x1, PT ;  /* 0x000000010200780c */ /* 0x000fda0003f25070 */
[----:B------:R-:W-:Y:S05]  /*05b0*/  @!P1 BRA `(.L_x_8) ;  /* 0x0000000000c49947 */ /* 0x000fea0003800000 */
[----:B------:R-:W-:Y:S01]  /*05c0*/  ELECT P0, URZ, PT ;  /* 0x0000000000ff782f */ /* 0x000fe20003800000 */
[----:B------:R-:W-:-:S12]  /*05d0*/  BSSY B0, `(.L_x_8) ;  /* 0x000002f000007945 */ /* 0x000fd80003800000 */
[----:B------:R-:W-:Y:S05]  /*05e0*/  @!P0 BRA `(.L_x_9) ;  /* 0x0000000000b48947 */ /* 0x000fea0003800000 */
[----:B------:R-:W-:-:S05]  /*05f0*/  UMOV UR4, 0x10 ;  /* 0x0000001000047882 */ /* 0x000fca0000000000 */
[----:B------:R-:W-:Y:S04]  /*0600*/  DEPBAR.LE SB1, 0x36 ;  /* 0x00009d800000791a */ /* 0x000fe80000000000 */
[----:B------:R-:W1:Y:S02]  /*0610*/  UTCATOMSWS.2CTA.FIND_AND_SET.ALIGN UP0, UR4, UR4 ;  /* 0x00000004000475e3 */ /* 0x000e640008200800 */
[----:B-1----:R-:W-:Y:S01]  /*0620*/  PLOP3.LUT P0, PT, PT, PT, UP0, 0x80, 0x8 ;  /* 0x000000000008781c */ /* 0x002fe20003f0f008 */
[----:B------:R-:W-:-:S03]  /*0630*/  IMAD.U32 R9, RZ, RZ, UR4 ;  /* 0x00000004ff097e24 */ /* 0x000fc6000f8e00ff */
[----:B------:R-:W-:-:S04]  /*0640*/  SEL R2, RZ, 0xffffffff, !P0 ;  /* 0xffffffffff027807 */ /* 0x000fc80004000000 */
[----:B------:R-:W-:-:S13]  /*0650*/  ISETP.NE.AND P0, PT, R2, RZ, PT ;  /* 0x000000ff0200720c */ /* 0x000fda0003f05270 */
[----:B------:R-:W-:Y:S05]  /*0660*/  @P0 BRA `(.L_x_10) ;  /* 0x0000000000240947 */ /* 0x000fea0003800000 */
.L_x_11:
[----:B------:R-:W-:Y:S05]  /*0670*/  NANOSLEEP 0x64 ;  /* 0x000000640000795d */ /* 0x000fea0003800000 */
[----:B------:R-:W-:-:S05]  /*0680*/  UMOV UR4, 0x10 ;  /* 0x0000001000047882 */ /* 0x000fca0000000000 */
[----:B------:R-:W-:Y:S04]  /*0690*/  DEPBAR.LE SB1, 0x36 ;  /* 0x00009d800000791a */ /* 0x000fe80000000000 */
[----:B------:R-:W1:Y:S02]  /*06a0*/  UTCATOMSWS.2CTA.FIND_AND_SET.ALIGN UP0, UR4, UR4 ;  /* 0x00000004000475e3 */ /* 0x000e640008200800 */
[----:B-1----:R-:W-:Y:S01]  /*06b0*/  PLOP3.LUT P0, PT, PT, PT, UP0, 0x80, 0x8 ;  /* 0x000000000008781c */ /* 0x002fe20003f0f008 */
[----:B------:R-:W-:-:S03]  /*06c0*/  IMAD.U32 R9, RZ, RZ, UR4 ;  /* 0x00000004ff097e24 */ /* 0x000fc6000f8e00ff */
[----:B------:R-:W-:-:S04]  /*06d0*/  SEL R2, RZ, 0xffffffff, !P0 ;  /* 0xffffffffff027807 */ /* 0x000fc80004000000 */
[----:B------:R-:W-:-:S13]  /*06e0*/  ISETP.NE.AND P0, PT, R2, RZ, PT ;  /* 0x000000ff0200720c */ /* 0x000fda0003f05270 */
[----:B------:R-:W-:Y:S05]  /*06f0*/  @!P0 BRA `(.L_x_11) ;  /* 0xfffffffc00dc8947 */ /* 0x000fea000383ffff */
.L_x_10:
[----:B------:R-:W-:Y:S01]  /*0700*/  MOV R3, 0x60 ;  /* 0x0000006000037802 */ /* 0x000fe20000000f00 */
[----:B------:R-:W-:Y:S02]  /*0710*/  VIADD R2, R0, 0x342c8 ;  /* 0x000342c800027836 */ /* 0x000fe40000000000 */
[----:B------:R-:W-:Y:S01]  /*0720*/  IMAD.MOV.U32 R8, RZ, RZ, 0x4 ;  /* 0x00000004ff087424 */ /* 0x000fe200078e00ff */
[----:B------:R-:W-:Y:S02]  /*0730*/  LEA R12, R4, R3, 0x18 ;  /* 0x00000003040c7211 */ /* 0x000fe400078ec0ff */
[----:B------:R-:W-:-:S03]  /*0740*/  MOV R3, 0x58 ;  /* 0x0000005800037802 */ /* 0x000fc60000000f00 */
[----:B------:R-:W1:Y:S01]  /*0750*/  LDS R6, [R12] ;  /* 0x000000000c067984 */ /* 0x000e620000000800 */
[----:B------:R-:W-:Y:S01]  /*0760*/  LEA R10, R4, R3, 0x18 ;  /* 0x00000003040a7211 */ /* 0x000fe200078ec0ff */
[----:B-1----:R-:W-:-:S04]  /*0770*/  IMAD.U32 R6, R6, -0x80000000, RZ ;  /* 0x8000000006067824 */ /* 0x002fc800078e00ff */
[----:B------:R-:W1:Y:S02]  /*0780*/  SYNCS.PHASECHK.TRANS64.TRYWAIT P0, [R10+URZ], R6 ;  /* 0x000000060a0075a7 */ /* 0x000e6400080011ff */
[----:B-1----:R-:W-:Y:S05]  /*0790*/  @P0 BRA `(.L_x_12) ;  /* 0x0000000000080947 */ /* 0x002fea0003800000 */
[----:B------:R-:W1:Y:S02]  /*07a0*/  SYNCS.PHASECHK.TRANS64.TRYWAIT P0, [R10+URZ], R6 ;  /* 0x000000060a0075a7 */ /* 0x000e6400080011ff */
[----:B-1----:R-:W-:Y:S05]  /*07b0*/  @!P0 BRA `(.L_x_13) ;  /* 0x00000058001c8947 */ /* 0x002fea0003800000 */
.L_x_12:
[----:B------:R-:W-:Y:S01]  /*07c0*/  PRMT R3, R11, 0x654, R10 ;  /* 0x000006540b037816 */ /* 0x000fe2000000000a */
[----:B-1----:R-:W-:Y:S01]  /*07d0*/  IMAD.SHL.U32 R7, R9, 0x20, RZ ;  /* 0x0000002009077824 */ /* 0x002fe200078e00ff */
[----:B------:R-:W-:Y:S01]  /*07e0*/  PRMT R2, R11, 0x654, R2 ;  /* 0x000006540b027816 */ /* 0x000fe20000000002 */
[----:B------:R-:W-:Y:S01]  /*07f0*/  IMAD.MOV.U32 R6, RZ, RZ, 0xffff ;  /* 0x0000ffffff067424 */ /* 0x000fe200078e00ff */
[----:B------:R1:W-:Y:S01]  /*0800*/  SYNCS.ARRIVE.TRANS64.RED RZ, [R3+URZ], R8 ;  /* 0x0000000803ff79a7 */ /* 0x0003e200080004ff */
[----:B------:R-:W-:Y:S01]  /*0810*/  IMAD.MOV.U32 R5, RZ, RZ, 0x1 ;  /* 0x00000001ff057424 */ /* 0x000fe200078e00ff */
[----:B------:R1:W-:Y:S01]  /*0820*/  STS [R0+0x342c8], R7 ;  /* 0x0342c80700007388 */ /* 0x0003e20000000800 */
[----:B------:R-:W-:Y:S01]  /*0830*/  VIADD R10, R9, 0x10 ;  /* 0x00000010090a7836 */ /* 0x000fe20000000000 */
[----:B------:R-:W-:Y:S02]  /*0840*/  SHF.L.U32 R6, R6, R9, RZ ;  /* 0x0000000906067219 */ /* 0x000fe400000006ff */
[----:B------:R1:W-:Y:S01]  /*0850*/  STAS [R2.64], R9 ;  /* 0x0000000902007dbd */ /* 0x0003e2000c0008ff */
[----:B------:R-:W-:-:S02]  /*0860*/  MOV R15, 0x50 ;  /* 0x00000050000f7802 */ /* 0x000fc40000000f00 */
[----:B------:R-:W-:Y:S02]  /*0870*/  SHF.L.U32 R13, R5, R10, RZ ;  /* 0x0000000a050d7219 */ /* 0x000fe400000006ff */
[----:B------:R-:W-:Y:S02]  /*0880*/  LEA R15, R4, R15, 0x18 ;  /* 0x0000000f040f7211 */ /* 0x000fe400078ec0ff */
[----:B------:R-:W-:-:S05]  /*0890*/  LOP3.LUT R6, R13, R6, RZ, 0xfc, !PT ;  /* 0x000000060d067212 */ /* 0x000fca00078efcff */
[----:B------:R1:W-:Y:S04]  /*08a0*/  ATOMS.OR RZ, [R15], R6 ;  /* 0x000000060fff738c */ /* 0x0003e80003000000 */
[----:B------:R1:W-:Y:S02]  /*08b0*/  ATOMS.XOR RZ, [R12], R5 ;  /* 0x000000050cff738c */ /* 0x0003e40003800000 */
.L_x_9:
[----:B------:R-:W-:Y:S05]  /*08c0*/  BSYNC B0 ;  /* 0x0000000000007941 */ /* 0x000fea0003800000 */
.L_x_8:
[----:B------:R-:W-:Y:S05]  /*08d0*/  @P1 BRA `(.L_x_14) ;  /* 0x0000000000881947 */ /* 0x000fea0003800000 */
[----:B------:R-:W-:Y:S05]  /*08e0*/  WARPSYNC.ALL ;  /* 0x0000000000007948 */ /* 0x000fea0003800000 */
[----:B------:R-:W-:Y:S01]  /*08f0*/  NOP ;  /* 0x0000000000007918 */ /* 0x000fe20000000000 */
[----:B------:R-:W-:-:S13]  /*0900*/  ELECT P0, URZ, PT ;  /* 0x0000000000ff782f */ /* 0x000fda0003800000 */
[----:B------:R-:W-:Y:S05]  /*0910*/  @!P0 BRA `(.L_x_14) ;  /* 0x0000000000788947 */ /* 0x000fea0003800000 */
[----:B-1----:R-:W-:Y:S02]  /*0920*/  MOV R5, 0x60 ;  /* 0x0000006000057802 */ /* 0x002fe40000000f00 */
[----:B------:R-:W-:Y:S02]  /*0930*/  MOV R3, 0x58 ;  /* 0x0000005800037802 */ /* 0x000fe40000000f00 */
[C---:B------:R-:W-:Y:S02]  /*0940*/  LEA R5, R4.reuse, R5, 0x18 ;  /* 0x0000000504057211 */ /* 0x040fe400078ec0ff */
[----:B------:R-:W-:-:S03]  /*0950*/  LEA R6, R4, R3, 0x18 ;  /* 0x0000000304067211 */ /* 0x000fc600078ec0ff */
[----:B------:R-:W1:Y:S02]  /*0960*/  LDS R2, [R5] ;  /* 0x0000000005027984 */ /* 0x000e640000000800 */
[----:B-1----:R-:W-:-:S04]  /*0970*/  IMAD.U32 R2, R2, -0x80000000, RZ ;  /* 0x8000000002027824 */ /* 0x002fc800078e00ff */
[----:B------:R-:W1:Y:S02]  /*0980*/  SYNCS.PHASECHK.TRANS64.TRYWAIT P0, [R6+URZ], R2 ;  /* 0x00000002060075a7 */ /* 0x000e6400080011ff */
[----:B-1----:R-:W-:Y:S05]  /*0990*/  @P0 BRA `(.L_x_15) ;  /* 0x0000000000080947 */ /* 0x002fea0003800000 */
[----:B------:R-:W1:Y:S02]  /*09a0*/  SYNCS.PHASECHK.TRANS64.TRYWAIT P0, [R6+URZ], R2 ;  /* 0x00000002060075a7 */ /* 0x000e6400080011ff */
[----:B-1----:R-:W-:Y:S05]  /*09b0*/  @!P0 BRA `(.L_x_16) ;  /* 0x0000005400b48947 */ /* 0x002fea0003800000 */
.L_x_15:
[----:B------:R-:W2:Y:S01]  /*09c0*/  LDS R8, [R0+0x342c8] ;  /* 0x0342c80000087984 */ /* 0x000ea20000000800 */
[----:B-1----:R-:W-:Y:S01]  /*09d0*/  IMAD.MOV.U32 R3, RZ, RZ, 0xffff ;  /* 0x0000ffffff037424 */ /* 0x002fe200078e00ff */
[----:B------:R-:W-:Y:S01]  /*09e0*/  PRMT R6, R11, 0x654, R6 ;  /* 0x000006540b067816 */ /* 0x000fe20000000006 */
[----:B------:R-:W-:Y:S02]  /*09f0*/  IMAD.MOV.U32 R2, RZ, RZ, 0x1 ;  /* 0x00000001ff027424 */ /* 0x000fe400078e00ff */
[C---:B--2---:R-:W-:Y:S01]  /*0a00*/  IMAD.SHL.U32 R9, R8.reuse, 0x20, RZ ;  /* 0x0000002008097824 */ /* 0x044fe200078e00ff */
[----:B------:R-:W-:Y:S01]  /*0a10*/  SHF.L.U32 R3, R3, R8, RZ ;  /* 0x0000000803037219 */ /* 0x000fe200000006ff */
[----:B------:R-:W-:-:S03]  /*0a20*/  VIADD R7, R8, 0x10 ;  /* 0x0000001008077836 */ /* 0x000fc60000000000 */
[----:B------:R2:W-:Y:S02]  /*0a30*/  STS [R0+0x342c8], R9 ;  /* 0x0342c80900007388 */ /* 0x0005e40000000800 */
[----:B------:R-:W-:Y:S02]  /*0a40*/  SHF.L.U32 R8, R2, R7, RZ ;  /* 0x0000000702087219 */ /* 0x000fe400000006ff */
[----:B------:R-:W-:Y:S02]  /*0a50*/  MOV R7, 0x50 ;  /* 0x0000005000077802 */ /* 0x000fe40000000f00 */
[----:B------:R-:W-:Y:S02]  /*0a60*/  LOP3.LUT R3, R8, R3, RZ, 0xfc, !PT ;  /* 0x0000000308037212 */ /* 0x000fe400078efcff */
[----:B------:R-:W-:-:S05]  /*0a70*/  LEA R4, R4, R7, 0x18 ;  /* 0x0000000704047211 */ /* 0x000fca00078ec0ff */
[----:B------:R2:W-:Y:S01]  /*0a80*/  ATOMS.OR RZ, [R4], R3 ;  /* 0x0000000304ff738c */ /* 0x0005e20003000000 */
[----:B------:R2:W-:Y:S03]  /*0a90*/  SYNCS.ARRIVE.TRANS64.RED.A1T0 RZ, [R6+URZ], RZ ;  /* 0x000000ff06ff79a7 */ /* 0x0005e600081004ff */
[----:B------:R2:W-:Y:S01]  /*0aa0*/  ATOMS.XOR RZ, [R5], R2 ;  /* 0x0000000205ff738c */ /* 0x0005e20003800000 */
[----:B------:R-:W-:Y:S05]  /*0ab0*/  BRA `(.L_x_14) ;  /* 0x0000000000107947 */ /* 0x000fea0003800000 */
.L_x_7:
[----:B------:R-:W-:Y:S02]  /*0ac0*/  MOV R3, 0xffffffff ;  /* 0xffffffff00037802 */ /* 0x000fe40000000f00 */
[----:B------:R-:W-:-:S03]  /*0ad0*/  MOV R2, 0xb00 ;  /* 0x00000b0000027802 */ /* 0x000fc60000000f00 */
[----:B------:R1:W-:Y:S04]  /*0ae0*/  STS [R0+0x342c8], R3 ;  /* 0x0342c80300007388 */ /* 0x0003e80000000800 */
[----:B-1----:R-:W-:Y:S05]  /*0af0*/  CALL.REL.NOINC `($__internal_1_$__cuda_sm10x_tcgen05_guardrail_trap_phase_invalid_during_alloc) ;  /* 0x0000005c00b47944 */ /* 0x002fea0003c00000 */
.L_x_14:
[----:B------:R-:W-:Y:S05]  /*0b00*/  WARPSYNC.ALL ;  /* 0x0000000000007948 */ /* 0x000fea0003800000 */
[----:B------:R-:W-:Y:S01]  /*0b10*/  NOP ;  /* 0x0000000000007918 */ /* 0x000fe20000000000 */
.L_x_2:
[----:B------:R-:W3:Y:S02]  /*0b20*/  LDCU UR4, c[0x0][0x36c] ;  /* 0x00006d80ff0477ac */ /* 0x000ee40008000800 */
[----:B---3--:R-:W-:-:S09]  /*0b30*/  UISETP.EQ.U32.AND UP0, UPT, UR4, 0x1, UPT ;  /* 0x000000010400788c */ /* 0x008fd2000bf02070 */
[----:B------:R-:W-:Y:S05]  /*0b40*/  BRA.U !UP0, `(.L_x_17) ;  /* 0x0000000108187547 */ /* 0x000fea000b800000 */
[----:B------:R-:W-:-:S00]  /*0b50*/  MEMBAR.ALL.CTA ;  /* 0x0000000000007992 */ /* 0x000fc00000008000 */
[----:B----45:R-:W-:Y:S06]  /*0b60*/  MEMBAR.ALL.GPU ;  /* 0x0000000000007992 */ /* 0x030fec000000a000 */
[----:B------:R-:W-:-:S00]  /*0b70*/  ERRBAR ;  /* 0x00000000000079ab */ /* 0x000fc00000000000 */
[----:B------:R-:W-:Y:S08]  /*0b80*/  CGAERRBAR ;  /* 0x00000000000075ab */ /* 0x000ff00000000000 */
[----:B------:R-:W-:Y:S01]  /*0b90*/  UCGABAR_ARV ;  /* 0x00000000000079c7 */ /* 0x000fe20008000000 */
[----:B------:R-:W-:Y:S05]  /*0ba0*/  BRA `(.L_x_18) ;  /* 0x0000000000047947 */ /* 0x000fea0003800000 */
.L_x_17:
[----:B----45:R-:W-:Y:S01]  /*0bb0*/  NOP ;  /* 0x0000000000007918 */ /* 0x030fe20000000000 */
.L_x_18:
[----:B------:R-:W-:Y:S05]  /*0bc0*/  BRA.U !UP0, `(.L_x_19) ;  /* 0x00000001080c7547 */ /* 0x000fea000b800000 */
[----:B------:R-:W-:Y:S01]  /*0bd0*/  UCGABAR_WAIT ;  /* 0x0000000000007dc7 */ /* 0x000fe20008000000 */
[----:B------:R-:W-:Y:S01]  /*0be0*/  CCTL.IVALL ;  /* 0x00000000ff00798f */ /* 0x000fe20002000000 */
[----:B------:R-:W-:Y:S05]  /*0bf0*/  BRA `(.L_x_20) ;  /* 0x0000000000047947 */ /* 0x000fea0003800000 */
.L_x_19:
[----:B------:R-:W-:Y:S06]  /*0c00*/  BAR.SYNC.DEFER_BLOCKING 0x0 ;  /* 0x0000000000007b1d */ /* 0x000fec0000010000 */
.L_x_20:
[----:B-12---:R-:W1:Y:S01]  /*0c10*/  LDC R2, c[0x0][0x388] ;  /* 0x0000e200ff027b82 */ /* 0x006e620000000800 */
[----:B------:R-:W2:Y:S01]  /*0c20*/  S2R R0, SR_LANEID ;  /* 0x0000000000007919 */ /* 0x000ea20000000000 */
[----:B------:R-:W-:Y:S02]  /*0c30*/  ISETP.NE.AND P0, PT, R21, RZ, PT ;  /* 0x000000ff1500720c */ /* 0x000fe40003f05270 */
[----:B-1----:R-:W-:-:S04]  /*0c40*/  IADD3 R2, PT, PT, R2, 0x7f, RZ ;  /* 0x0000007f02027810 */ /* 0x002fc80007ffe0ff */
[----:B------:R-:W-:-:S05]  /*0c50*/  SHF.R.U32.HI R20, RZ, 0x7, R2 ;  /* 0x00000007ff147819 */ /* 0x000fca0000011602 */
[----:B------:R-:W-:Y:S02]  /*0c60*/  IMAD R3, R20, 0x2d, RZ ;  /* 0x0000002d14037824 */ /* 0x000fe400078e02ff */
[----:B--2---:R-:W-:Y:S05]  /*0c70*/  @!P0 BRA `(.L_x_21) ;  /* 0x0000001000988947 */ /* 0x004fea0003800000 */
[----:B------:R-:W-:Y:S01]  /*0c80*/  ISETP.NE.AND P0, PT, R21, 0x1, PT ;  /* 0x000000011500780c */ /* 0x000fe20003f05270 */
[----:B------:R-:W1:-:S12]  /*0c90*/  S2UR UR5, SR_CgaCtaId ;  /* 0x00000000000579c3 */ /* 0x000e580000008800 */
[----:B------:R-:W-:Y:S05]  /*0ca0*/  @!P0 BRA `(.L_x_22) ;  /* 0x0000000400948947 */ /* 0x000fea0003800000 */
[----:B------:R-:W-:-:S13]  /*0cb0*/  ISETP.NE.AND P0, PT, R21, 0x2, PT ;  /* 0x000000021500780c */ /* 0x000fda0003f05270 */
[----:B------:R-:W-:Y:S05]  /*0cc0*/  @P0 BRA `(.L_x_23) ;  /* 0x0000003800980947 */ /* 0x000fea0003800000 */
[----:B------:R-:W2:Y:S02]  /*0cd0*/  S2UR UR4, SR_CTAID.X ;  /* 0x00000000000479c3 */ /* 0x000ea40000002500 */
[----:B--2---:R-:W-:-:S13]  /*0ce0*/  ISETP.LE.U32.AND P0, PT, R3, UR4, PT ;  /* 0x0000000403007c0c */ /* 0x004fda000bf03070 */
[----:B-1----:R-:W-:Y:S05]  /*0cf0*/  @P0 EXIT ;  /* 0x000000000000094d */ /* 0x002fea0003800000 */
[----:B------:R-:W-:Y:S01]  /*0d00*/  ULOP3.LUT UR4, URZ, UR4, URZ, 0x33, !UPT ;  /* 0x00000004ff047292 */ /* 0x000fe2000f8e33ff */
[----:B------:R-:W-:Y:S01]  /*0d10*/  SHF.R.U32.HI R7, RZ, 0x3, R0 ;  /* 0x00000003ff077819 */ /* 0x000fe20000011600 */
[----:B------:R-:W-:Y:S02]  /*0d20*/  HFMA2 R15, -RZ, RZ, 0, 0 ;  /* 0x00000000ff0f7431 */ /* 0x000fe400000001ff */
[----:B------:R-:W-:Y:S01]  /*0d30*/  IMAD.MOV.U32 R16, RZ, RZ, RZ ;  /* 0x000000ffff107224 */ /* 0x000fe200078e00ff */
[----:B------:R-:W-:Y:S01]  /*0d40*/  UMOV UR5, URZ ;  /* 0x000000ff00057c82 */ /* 0x000fe20008000000 */
[C---:B------:R-:W-:Y:S01]  /*0d50*/  LOP3.LUT R19, R7.reuse, 0x1, RZ, 0x3c, !PT ;  /* 0x0000000107137812 */ /* 0x040fe200078e3cff */
[C---:B------:R-:W-:Y:S01]  /*0d60*/  IMAD.SHL.U32 R21, R7.reuse, 0x20, RZ ;  /* 0x0000002007157824 */ /* 0x040fe200078e00ff */
[----:B------:R-:W-:Y:S01]  /*0d70*/  LOP3.LUT R5, R7, 0x2, RZ, 0x3c, !PT ;  /* 0x0000000207057812 */ /* 0x000fe200078e3cff */
[----:B------:R-:W-:Y:S01]  /*0d80*/  VIADD R25, R3, UR4 ;  /* 0x0000000403197c36 */ /* 0x000fe20008000000 */
[----:B------:R-:W-:Y:S01]  /*0d90*/  LOP3.LUT R17, R7, 0x3, RZ, 0x3c, !PT ;  /* 0x0000000307117812 */ /* 0x000fe200078e3cff */
[----:B------:R-:W-:Y:S01]  /*0da0*/  IMAD R20, R0, 0x4, R7 ;  /* 0x0000000400147824 */ /* 0x000fe200078e0207 */
[----:B------:R-:W-:Y:S01]  /*0db0*/  LOP3.LUT R23, R21, 0x20, RZ, 0x3c, !PT ;  /* 0x0000002015177812 */ /* 0x000fe200078e3cff */
[----:B------:R-:W-:Y:S01]  /*0dc0*/  IMAD.HI.U32 R25, R25, -0xf0f0f0f, RZ ;  /* 0xf0f0f0f119197827 */ /* 0x000fe200078e00ff */
[----:B------:R-:W-:-:S02]  /*0dd0*/  LOP3.LUT R3, R21, 0x40, RZ, 0x3c, !PT ;  /* 0x0000004015037812 */ /* 0x000fc400078e3cff */
[CC--:B------:R-:W-:Y:S01]  /*0de0*/  IADD3 R24, PT, PT, R21.reuse, R0.reuse, RZ ;  /* 0x0000000015187210 */ /* 0x0c0fe20007ffe0ff */
[C---:B------:R-:W-:Y:S01]  /*0df0*/  IMAD R19, R0.reuse, 0x4, R19 ;  /* 0x0000000400137824 */ /* 0x040fe200078e0213 */
[----:B------:R-:W-:Y:S01]  /*0e00*/  LOP3.LUT R21, R21, 0x60, RZ, 0x3c, !PT ;  /* 0x0000006015157812 */ /* 0x000fe200078e3cff */
[C---:B------:R-:W-:Y:S01]  /*0e10*/  IMAD R18, R0.reuse, 0x4, R5 ;  /* 0x0000000400127824 */ /* 0x040fe200078e0205 */
[----:B------:R-:W-:Y:S01]  /*0e20*/  LEA R17, R0, R17, 0x2 ;  /* 0x0000001100117211 */ /* 0x000fe200078e10ff */
[--C-:B------:R-:W-:Y:S01]  /*0e30*/  IMAD.IADD R23, R23, 0x1, R0.reuse ;  /* 0x0000000117177824 */ /* 0x100fe200078e0200 */
[----:B------:R-:W-:Y:S01]  /*0e40*/  IADD3 R21, PT, PT, R21, R0, RZ ;  /* 0x0000000015157210 */ /* 0x000fe20007ffe0ff */
[----:B------:R-:W-:Y:S01]  /*0e50*/  IMAD.IADD R22, R3, 0x1, R0 ;  /* 0x0000000103167824 */ /* 0x000fe200078e0200 */
[----:B------:R-:W-:-:S07]  /*0e60*/  SHF.R.U32.HI R25, RZ, 0x7, R25 ;  /* 0x00000007ff197819 */ /* 0x000fce0000011619 */
.L_x_27:
[----:B-1----:R-:W1:Y:S01]  /*0e70*/  S2R R0, SR_CgaCtaId ;  /* 0x0000000000007919 */ /* 0x002e620000008800 */
[----:B------:R-:W-:Y:S01]  /*0e80*/  MOV R3, 0x400 ;  /* 0x0000040000037802 */ /* 0x000fe20000000f00 */
[----:B------:R-:W-:-:S03]  /*0e90*/  UMOV UR4, URZ ;  /* 0x000000ff00047c82 */ /* 0x000fc60008000000 */
[----:B-1----:R-:W-:-:S07]  /*0ea0*/  LEA R0, R0, R3, 0x18 ;  /* 0x0000000300007211 */ /* 0x002fce00078ec0ff */
.L_x_26:
[----:B-1----:R-:W-:Y:S01]  /*0eb0*/  LEA R2, R15, R0, 0x3 ;  /* 0x000000000f027211 */ /* 0x002fe200078e18ff */
[----:B------:R-:W-:Y:S01]  /*0ec0*/  ULOP3.LUT UP0, URZ, UR4, 0x3, URZ, 0xc0, !UPT ;  /* 0x0000000304ff7892 */ /* 0x000fe2000f80c0ff */
[----:B------:R-:W-:-:S04]  /*0ed0*/  SHF.L.U32 R5, R16, 0x1f, RZ ;  /* 0x0000001f10057819 */ /* 0x000fc800000006ff */
[----:B------:R-:W1:Y:S02]  /*0ee0*/  SYNCS.PHASECHK.TRANS64.TRYWAIT P0, [R2+URZ+0x34200], R5 ;  /* 0x03420005020075a7 */ /* 0x000e6400080011ff */
[----:B-1----:R-:W-:Y:S05]  /*0ef0*/  @!P0 BRA `(.L_x_24) ;  /* 0x00000050007c8947 */ /* 0x002fea0003800000 */
.L_x_79:
[----:B------:R-:W-:Y:S05]  /*0f00*/  BRA.U UP0, `(.L_x_25) ;  /* 0x0000000100bc7547 */ /* 0x000fea000b800000 */
[C-C-:B------:R-:W-:Y:S02]  /*0f10*/  IMAD R26, R15.reuse, 0x200, R0.reuse ;  /* 0x000002000f1a7824 */ /* 0x140fe400078e0200 */
[----:B------:R-:W-:Y:S02]  /*0f20*/  IMAD R3, R15, 0x400, R0 ;  /* 0x000004000f037824 */ /* 0x000fe400078e0200 */
[--C-:B------:R-:W-:Y:S01]  /*0f30*/  IMAD R9, R24, 0x4, R26.reuse ;  /* 0x0000000418097824 */ /* 0x100fe200078e021a */
[-C--:B------:R-:W-:Y:S01]  /*0f40*/  LEA R8, R23, R26.reuse, 0x2 ;  /* 0x0000001a17087211 */ /* 0x080fe200078e10ff */
[--C-:B------:R-:W-:Y:S01]  /*0f50*/  IMAD R29, R22, 0x4, R26.reuse ;  /* 0x00000004161d7824 */ /* 0x100fe200078e021a */
[-C--:B------:R-:W-:Y:S01]  /*0f60*/  LEA R27, R21, R26.reuse, 0x2 ;  /* 0x0000001a151b7211 */ /* 0x080fe200078e10ff */
[--C-:B-1----:R-:W-:Y:S01]  /*0f70*/  IMAD R5, R19, 0x4, R26.reuse ;  /* 0x0000000413057824 */ /* 0x102fe200078e021a */
[-C--:B------:R-:W-:Y:S01]  /*0f80*/  LEA R6, R20, R26.reuse, 0x2 ;  /* 0x0000001a14067211 */ /* 0x080fe200078e10ff */
[----:B------:R-:W1:Y:S01]  /*0f90*/  LDS R9, [R9+0x31800] ;  /* 0x0318000009097984 */ /* 0x000e620000000800 */
[----:B------:R-:W-:Y:S01]  /*0fa0*/  LEA R4, R18, R26, 0x2 ;  /* 0x0000001a12047211 */ /* 0x000fe200078e10ff */
[----:B------:R-:W-:Y:S01]  /*0fb0*/  IMAD R26, R17, 0x4, R26 ;  /* 0x00000004111a7824 */ /* 0x000fe200078e021a */
[-C--:B------:R-:W-:Y:S01]  /*0fc0*/  LEA R14, R24, R3.reuse, 0x2 ;  /* 0x00000003180e7211 */ /* 0x080fe200078e10ff */
[----:B------:R-:W2:Y:S01]  /*0fd0*/  LDS R8, [R8+0x31800] ;  /* 0x0318000008087984 */ /* 0x000ea20000000800 */
[--C-:B------:R-:W-:Y:S01]  /*0fe0*/  IMAD R11, R23, 0x4, R3.reuse ;  /* 0x00000004170b7824 */ /* 0x100fe200078e0203 */
[----:B------:R-:W-:Y:S01]  /*0ff0*/  LEA R10, R22, R3, 0x2 ;  /* 0x00000003160a7211 */ /* 0x000fe200078e10ff */
[----:B------:R-:W-:Y:S01]  /*1000*/  IMAD R7, R21, 0x4, R3 ;  /* 0x0000000415077824 */ /* 0x000fe200078e0203 */
[----:B------:R-:W3:Y:S04]  /*1010*/  LDS R29, [R29+0x31800] ;  /* 0x031800001d1d7984 */ /* 0x000ee80000000800 */
[----:B------:R-:W4:Y:S01]  /*1020*/  LDS R27, [R27+0x31800] ;  /* 0x031800001b1b7984 */ /* 0x000f220000000800 */
[----:B------:R-:W-:-:S03]  /*1030*/  NOP ;  /* 0x0000000000007918 */ /* 0x000fc60000000000 */
[----:B-1----:R1:W-:Y:S04]  /*1040*/  STS [R6+0x31800], R9 ;  /* 0x0318000906007388 */ /* 0x0023e80000000800 */
[----:B--2---:R2:W-:Y:S04]  /*1050*/  STS [R5+0x31800], R8 ;  /* 0x0318000805007388 */ /* 0x0045e80000000800 */
[----:B---3--:R3:W-:Y:S04]  /*1060*/  STS [R4+0x31800], R29 ;  /* 0x0318001d04007388 */ /* 0x0087e80000000800 */
[----:B----4-:R-:W-:Y:S04]  /*1070*/  STS [R26+0x31800], R27 ;  /* 0x0318001b1a007388 */ /* 0x010fe80000000800 */
[----:B------:R-:W4:Y:S04]  /*1080*/  LDS R13, [R14+0x32600] ;  /* 0x032600000e0d7984 */ /* 0x000f280000000800 */
[----:B------:R-:W5:Y:S04]  /*1090*/  LDS R12, [R11+0x32600] ;  /* 0x032600000b0c7984 */ /* 0x000f680000000800 */
[----:B------:R-:W5:Y:S01]  /*10a0*/  LDS R9, [R10+0x32600] ;  /* 0x032600000a097984 */ /* 0x000f620000000800 */
[----:B-1----:R-:W-:-:S03]  /*10b0*/  LEA R6, R20, R3, 0x2 ;  /* 0x0000000314067211 */ /* 0x002fc600078e10ff */
[----:B------:R-:W1:Y:S01]  /*10c0*/  LDS R8, [R7+0x32600] ;  /* 0x0326000007087984 */ /* 0x000e620000000800 */
[----:B--2---:R-:W-:Y:S01]  /*10d0*/  IMAD R5, R19, 0x4, R3 ;  /* 0x0000000413057824 */ /* 0x004fe200078e0203 */
[----:B------:R-:W-:Y:S01]  /*10e0*/  NOP ;  /* 0x0000000000007918 */ /* 0x000fe20000000000 */
[-C--:B---3--:R-:W-:Y:S02]  /*10f0*/  LEA R4, R18, R3.reuse, 0x2 ;  /* 0x0000000312047211 */ /* 0x088fe400078e10ff */
[----:B------:R-:W-:Y:S01]  /*1100*/  LEA R3, R17, R3, 0x2 ;  /* 0x0000000311037211 */ /* 0x000fe200078e10ff */
[----:B----4-:R-:W-:Y:S04]  /*1110*/  STS [R6+0x32600], R13 ;  /* 0x0326000d06007388 */ /* 0x010fe80000000800 */
[----:B-----5:R-:W-:Y:S04]  /*1120*/  STS [R5+0x32600], R12 ;  /* 0x0326000c05007388 */ /* 0x020fe80000000800 */
[----:B------:R-:W-:Y:S04]  /*1130*/  STS [R4+0x32600], R9 ;  /* 0x0326000904007388 */ /* 0x000fe80000000800 */
[----:B-1----:R-:W-:Y:S04]  /*1140*/  STS [R3+0x32600], R8 ;  /* 0x0326000803007388 */ /* 0x002fe80000000800 */
[----:B------:R-:W1:Y:S04]  /*1150*/  LDS R27, [R14+0x32800] ;  /* 0x032800000e1b7984 */ /* 0x000e680000000800 */
[----:B------:R-:W2:Y:S04]  /*1160*/  LDS R26, [R11+0x32800] ;  /* 0x032800000b1a7984 */ /* 0x000ea80000000800 */
[----:B------:R-:W3:Y:S04]  /*1170*/  LDS R29, [R10+0x32800] ;  /* 0x032800000a1d7984 */ /* 0x000ee80000000800 */
[----:B------:R-:W4:Y:S01]  /*1180*/  LDS R28, [R7+0x32800] ;  /* 0x03280000071c7984 */ /* 0x000f220000000800 */
[----:B------:R-:W-:-:S03]  /*1190*/  NOP ;  /* 0x0000000000007918 */ /* 0x000fc60000000000 */
[----:B-1----:R5:W-:Y:S04]  /*11a0*/  STS [R6+0x32800], R27 ;  /* 0x0328001b06007388 */ /* 0x002be80000000800 */
[----:B--2---:R5:W-:Y:S04]  /*11b0*/  STS [R5+0x32800], R26 ;  /* 0x0328001a05007388 */ /* 0x004be80000000800 */
[----:B---3--:R5:W-:Y:S04]  /*11c0*/  STS [R4+0x32800], R29 ;  /* 0x0328001d04007388 */ /* 0x008be80000000800 */
[----:B----4-:R5:W-:Y:S01]  /*11d0*/  STS [R3+0x32800], R28 ;  /* 0x0328001c03007388 */ /* 0x010be20000000800 */
[----:B------:R1:W-:Y:S06]  /*11e0*/  MEMBAR.ALL.CTA ;  /* 0x0000000000007992 */ /* 0x0003ec0000008000 */
[----:B-1----:R-:W2:Y:S02]  /*11f0*/  FENCE.VIEW.ASYNC.S ;  /* 0x00000000000073c6 */ /* 0x002ea40000000000 */
.L_x_25:
[----:B-1----:R-:W-:Y:S01]  /*1200*/  VIADD R2, R2, 0x34270 ;  /* 0x0003427002027836 */ /* 0x002fe20000000000 */
[C---:B------:R-:W-:Y:S01]  /*1210*/  ISETP.NE.AND P0, PT, R15.reuse, 0x6, PT ;  /* 0x000000060f00780c */ /* 0x040fe20003f05270 */
[----:B------:R-:W-:Y:S01]  /*1220*/  VIADD R15, R15, 0x1 ;  /* 0x000000010f0f7836 */ /* 0x000fe20000000000 */
[----:B------:R-:W-:Y:S02]  /*1230*/  UIADD3 UR4, UPT, UPT, UR4, 0x1, URZ ;  /* 0x0000000104047890 */ /* 0x000fe4000fffe0ff */
[----:B------:R-:W-:Y:S02]  /*1240*/  PRMT R2, RZ, 0x654, R2 ;  /* 0x00000654ff027816 */ /* 0x000fe40000000002 */
[----:B------:R-:W-:Y:S01]  /*1250*/  SEL R15, R15, RZ, P0 ;  /* 0x000000ff0f0f7207 */ /* 0x000fe20000000000 */
[----:B------:R-:W-:Y:S01]  /*1260*/  UISETP.NE.AND UP0, UPT, UR4, 0x10, UPT ;  /* 0x000000100400788c */ /* 0x000fe2000bf05270 */
[----:B--2---:R1:W-:Y:S02]  /*1270*/  SYNCS.ARRIVE.TRANS64.RED.A1T0 RZ, [R2+URZ], RZ ;  /* 0x000000ff02ff79a7 */ /* 0x0043e400081004ff */
[----:B------:R-:W-:-:S04]  /*1280*/  ISETP.NE.AND P0, PT, R15, RZ, PT ;  /* 0x000000ff0f00720c */ /* 0x000fc80003f05270 */
[----:B-----5:R-:W-:-:S04]  /*1290*/  SEL R3, RZ, 0x1, P0 ;  /* 0x00000001ff037807 */ /* 0x020fc80000000000 */
[----:B------:R-:W-:Y:S01]  /*12a0*/  LOP3.LUT R16, R16, R3, RZ, 0x3c, !PT ;  /* 0x0000000310107212 */ /* 0x000fe200078e3cff */
[----:B------:R-:W-:Y:S06]  /*12b0*/  BRA.U UP0, `(.L_x_26) ;  /* 0xfffffff900fc7547 */ /* 0x000fec000b83ffff */
[----:B------:R-:W-:-:S13]  /*12c0*/  ISETP.NE.AND P0, PT, R25, UR5, PT ;  /* 0x0000000519007c0c */ /* 0x000fda000bf05270 */
[----:B------:R-:W-:Y:S05]  /*12d0*/  @!P0 EXIT ;  /* 0x000000000000894d */ /* 0x000fea0003800000 */
[----:B------:R-:W-:Y:S01]  /*12e0*/  UIADD3 UR5, UPT, UPT, UR5, 0x1, URZ ;  /* 0x0000000105057890 */ /* 0x000fe2000fffe0ff */
[----:B------:R-:W-:Y:S05]  /*12f0*/  BRA `(.L_x_27) ;  /* 0xfffffff800dc7947 */ /* 0x000fea000383ffff */
.L_x_22:
[----:B-1----:R-:W-:-:S09]  /*1300*/  UISETP.NE.AND UP0, UPT, UR5, URZ, UPT ;  /* 0x000000ff0500728c */ /* 0x002fd2000bf05270 */
[----:B------:R-:W-:Y:S05]  /*1310*/  BRA.U UP0, `(.L_x_23) ;  /* 0x0000003500047547 */ /* 0x000fea000b800000 */
[----:B------:R-:W1:Y:S01]  /*1320*/  S2UR UR4, SR_CTAID.X ;  /* 0x00000000000479c3 */ /* 0x000e620000002500 */
[----:B------:R-:W-:Y:S01]  /*1330*/  UMOV UR9, 0x400 ;  /* 0x0000040000097882 */ /* 0x000fe20000000000 */
[----:B------:R-:W-:Y:S01]  /*1340*/  ISETP.GE.U32.AND P1, PT, R0, 0x7, PT ;  /* 0x000000070000780c */ /* 0x000fe20003f26070 */
[----:B------:R-:W-:-:S04]  /*1350*/  ULEA UR9, UR5, UR9, 0x18 ;  /* 0x0000000905097291 */ /* 0x000fc8000f8ec0ff */
[----:B------:R-:W-:Y:S02]  /*1360*/  UIADD3 UR5, UPT, UPT, UR9, 0x20000, URZ ;  /* 0x0002000009057890 */ /* 0x000fe4000fffe0ff */
[----:B------:R-:W-:Y:S02]  /*1370*/  UIADD3 UR6, UPT, UPT, UR9, 0x4000, URZ ;  /* 0x0000400009067890 */ /* 0x000fe4000fffe0ff */
[----:B------:R-:W-:Y:S02]  /*1380*/  USHF.R.U32.HI UR5, URZ, 0x4, UR5 ;  /* 0x00000004ff057899 */ /* 0x000fe40008011605 */
[----:B------:R-:W-:Y:S02]  /*1390*/  USHF.R.U32.HI UR6, URZ, 0x4, UR6 ;  /* 0x00000004ff067899 */ /* 0x000fe40008011606 */
[----:B------:R-:W-:Y:S02]  /*13a0*/  ULOP3.LUT UR5, UR5, 0x3fc0, URZ, 0xc0, !UPT ;  /* 0x00003fc005057892 */ /* 0x000fe4000f8ec0ff */
[----:B------:R-:W-:-:S04]  /*13b0*/  ULOP3.LUT UR6, UR6, 0x3fc0, URZ, 0xc0, !UPT ;  /* 0x00003fc006067892 */ /* 0x000fc8000f8ec0ff */
[----:B------:R-:W-:Y:S02]  /*13c0*/  IMAD.U32 R5, RZ, RZ, UR5 ;  /* 0x00000005ff057e24 */ /* 0x000fe4000f8e00ff */
[C---:B------:R-:W-:Y:S02]  /*13d0*/  LEA R4, R0.reuse, UR6, 0xa ;  /* 0x0000000600047c11 */ /* 0x040fe4000f8e50ff */
[----:B-1----:R-:W-:Y:S01]  /*13e0*/  ISETP.LE.U32.AND P0, PT, R3, UR4, PT ;  /* 0x0000000403007c0c */ /* 0x002fe2000bf03070 */
[----:B------:R-:W-:Y:S01]  /*13f0*/  IMAD R2, R0, 0x280, R5 ;  /* 0x0000028000027824 */ /* 0x000fe200078e0205 */
[----:B------:R-:W-:Y:S01]  /*1400*/  SEL R4, R4, RZ, !P1 ;  /* 0x000000ff04047207 */ /* 0x000fe20004800000 */
[----:B------:R-:W-:-:S03]  /*1410*/  IMAD.MOV.U32 R0, RZ, RZ, -0x1 ;  /* 0xffffffffff007424 */ /* 0x000fc600078e00ff */
[----:B------:R-:W-:-:S07]  /*1420*/  SEL R2, R2, RZ, !P1 ;  /* 0x000000ff02027207 */ /* 0x000fce0004800000 */
[----:B------:R-:W-:Y:S05]  /*1430*/  @P0 BRA `(.L_x_28) ;  /* 0x0000000800700947 */ /* 0x000fea0003800000 */
[----:B------:R-:W-:Y:S01]  /*1440*/  LOP3.LUT R0, RZ, UR4, RZ, 0x33, !PT ;  /* 0x00000004ff007c12 */ /* 0x000fe2000f8e33ff */
[----:B------:R-:W-:Y:S01]  /*1450*/  HFMA2 R6, -RZ, RZ, 0, 0 ;  /* 0x00000000ff067431 */ /* 0x000fe200000001ff */
[----:B------:R-:W-:Y:S01]  /*1460*/  UMOV UR19, URZ ;  /* 0x000000ff00137c82 */ /* 0x000fe20008000000 */
[----:B------:R-:W-:Y:S01]  /*1470*/  UMOV UR11, URZ ;  /* 0x000000ff000b7c82 */ /* 0x000fe20008000000 */
[----:B------:R-:W-:Y:S01]  /*1480*/  UMOV UR6, 0x140 ;  /* 0x0000014000067882 */ /* 0x000fe20000000000 */
[----:B------:R-:W-:Y:S01]  /*1490*/  IMAD.IADD R0, R3, 0x1, R0 ;  /* 0x0000000103007824 */ /* 0x000fe200078e0200 */
[----:B------:R-:W-:Y:S01]  /*14a0*/  UMOV UR7, 0x144 ;  /* 0x0000014400077882 */ /* 0x000fe20000000000 */
[----:B------:R-:W-:Y:S01]  /*14b0*/  UMOV UR4, 0x140 ;  /* 0x0000014000047882 */ /* 0x000fe20000000000 */
[----:B------:R-:W-:Y:S01]  /*14c0*/  UMOV UR5, 0x144 ;  /* 0x0000014400057882 */ /* 0x000fe20000000000 */
[----:B------:R-:W-:-:S05]  /*14d0*/  IMAD.HI.U32 R0, R0, -0xf0f0f0f, RZ ;  /* 0xf0f0f0f100007827 */ /* 0x000fca00078e00ff */
[----:B------:R-:W-:-:S07]  /*14e0*/  SHF.R.U32.HI R0, RZ, 0x7, R0 ;  /* 0x00000007ff007819 */ /* 0x000fce0000011600 */
.L_x_35:
[----:B-1----:R-:W-:Y:S01]  /*14f0*/  USHF.R.U32.HI UR10, URZ, 0x1, UR19 ;  /* 0x00000001ff0a7899 */ /* 0x002fe20008011613 */
[----:B------:R-:W-:Y:S01]  /*1500*/  IMAD.MOV.U32 R9, RZ, RZ, 0x1 ;  /* 0x00000001ff097424 */ /* 0x000fe200078e00ff */
[----:B--2---:R-:W-:Y:S02]  /*1510*/  USHF.L.U32 UR8, UR19, 0x3, URZ ;  /* 0x0000000313087899 */ /* 0x004fe400080006ff */
[----:B------:R-:W-:Y:S02]  /*1520*/  ULOP3.LUT UR10, UR10, 0x1, URZ, 0xc, !UPT ;  /* 0x000000010a0a7892 */ /* 0x000fe4000f8e0cff */
[----:B------:R-:W-:Y:S02]  /*1530*/  ULOP3.LUT UR8, UR8, 0x8, URZ, 0xc0, !UPT ;  /* 0x0000000808087892 */ /* 0x000fe4000f8ec0ff */
[----:B------:R-:W-:Y:S02]  /*1540*/  USHF.L.U32 UR10, UR10, 0x1f, URZ ;  /* 0x0000001f0a0a7899 */ /* 0x000fe400080006ff */
[----:B------:R-:W-:-:S02]  /*1550*/  ULOP3.LUT UR13, UR19, 0x1, URZ, 0xc0, !UPT ;  /* 0x00000001130d7892 */ /* 0x000fc4000f8ec0ff */
[----:B------:R-:W-:Y:S01]  /*1560*/  IMAD.U32 R3, RZ, RZ, UR8 ;  /* 0x00000008ff037e24 */ /* 0x000fe2000f8e00ff */
[----:B------:R-:W-:Y:S01]  /*1570*/  UIADD3 UR8, UPT, UPT, UR9, UR8, URZ ;  /* 0x0000000809087290 */ /* 0x000fe2000fffe0ff */
[----:B------:R-:W-:Y:S01]  /*1580*/  MOV R8, UR10 ;  /* 0x0000000a00087c02 */ /* 0x000fe20008000f00 */
[----:B------:R-:W-:Y:S01]  /*1590*/  UMOV UR12, UR19 ;  /* 0x00000013000c7c82 */ /* 0x000fe20008000000 */
[----:B------:R-:W-:Y:S01]  /*15a0*/  UIADD3 UR19, UPT, UPT, UR19, 0x1, URZ ;  /* 0x0000000113137890 */ /* 0x000fe2000fffe0ff */
[----:B------:R-:W-:Y:S01]  /*15b0*/  ISETP.NE.AND P0, PT, R0, UR12, PT ;  /* 0x0000000c00007c0c */ /* 0x000fe2000bf05270 */
[----:B------:R-:W1:Y:S01]  /*15c0*/  SYNCS.PHASECHK.TRANS64.TRYWAIT P1, [R3+UR9+0x342b8], R8 ;  /* 0x0342b808030075a7 */ /* 0x000e620008021109 */
[----:B------:R-:W-:Y:S02]  /*15d0*/  UIMAD UR13, UR13, 0xa0, URZ ;  /* 0x000000a00d0d78a4 */ /* 0x000fe4000f8e02ff */
[----:B------:R-:W-:Y:S01]  /*15e0*/  UIADD3 UR12, UPT, UPT, UR8, 0x342a8, URZ ;  /* 0x000342a8080c7890 */ /* 0x000fe2000fffe0ff */
[----:B-1----:R-:W-:Y:S11]  /*15f0*/  @!P1 BRA `(.L_x_29) ;  /* 0x0000004800d49947 */ /* 0x002ff60003800000 */
.L_x_81:
[----:B------:R-:W-:Y:S01]  /*1600*/  NOP ;  /* 0x0000000000007918 */ /* 0x000fe20000000000 */
[----:B------:R-:W-:Y:S01]  /*1610*/  UMOV UR18, 0xe ;  /* 0x0000000e00127882 */ /* 0x000fe20000000000 */
[----:B------:R-:W-:-:S05]  /*1620*/  UMOV UR17, 0xfffffff0 ;  /* 0xfffffff000117882 */ /* 0x000fca0000000000 */
.L_x_34:
[----:B-1----:R-:W-:Y:S01]  /*1630*/  ULEA UR14, UR11, UR9, 0x3 ;  /* 0x000000090b0e7291 */ /* 0x002fe2000f8e18ff */
[----:B-1----:R-:W-:Y:S01]  /*1640*/  SHF.L.U32 R11, R6, 0x1f, RZ ;  /* 0x0000001f060b7819 */ /* 0x002fe200000006ff */
[----:B------:R-:W-:Y:S01]  /*1650*/  UIADD3 UR15, UPT, UPT, UR17, 0x10, URZ ;  /* 0x00000010110f7890 */ /* 0x000fe2000fffe0ff */
[----:B------:R-:W-:Y:S03]  /*1660*/  MOV R3, UR11 ;  /* 0x0000000b00037c02 */ /* 0x000fe60008000f00 */
[----:B------:R-:W-:Y:S03]  /*1670*/  ULOP3.LUT UP0, UR15, UR15, 0x2, URZ, 0xc0, !UPT ;  /* 0x000000020f0f7892 */ /* 0x000fe6000f80c0ff */
[----:B------:R-:W1:Y:S02]  /*1680*/  SYNCS.PHASECHK.TRANS64.TRYWAIT P1, [UR14+0x34270], R11 ;  /* 0x0342700bff0075a7 */ /* 0x000e64000802110e */
[----:B-12---:R-:W-:Y:S07]  /*1690*/  @!P1 BRA `(.L_x_30) ;  /* 0x0000004800cc9947 */ /* 0x006fee0003800000 */
.L_x_83:
[----:B------:R-:W-:Y:S01]  /*16a0*/  NOP ;  /* 0x0000000000007918 */ /* 0x000fe20000000000 */
[----:B------:R-:W-:Y:S05]  /*16b0*/  BRA.U UP0, `(.L_x_31) ;  /* 0x0000000100487547 */ /* 0x000fea000b800000 */
[----:B------:R-:W-:Y:S02]  /*16c0*/  ULEA UR16, UR11, UR9, 0x9 ;  /* 0x000000090b107291 */ /* 0x000fe4000f8e48ff */
[----:B------:R-:W-:Y:S02]  /*16d0*/  ULEA UR8, UR11, UR9, 0xa ;  /* 0x000000090b087291 */ /* 0x000fe4000f8e50ff */
[----:B------:R-:W-:Y:S02]  /*16e0*/  UIADD3 UR16, UPT, UPT, UR16, 0x31800, URZ ;  /* 0x0003180010107890 */ /* 0x000fe4000fffe0ff */
[----:B------:R-:W-:Y:S02]  /*16f0*/  UIADD3 UR10, UPT, UPT, UR8, 0x32600, URZ ;  /* 0x00032600080a7890 */ /* 0x000fe4000fffe0ff */
[----:B------:R-:W-:Y:S02]  /*1700*/  UIADD3 UR8, UPT, UPT, UR8, 0x32800, URZ ;  /* 0x0003280008087890 */ /* 0x000fe4000fffe0ff */
[----:B------:R-:W-:Y:S02]  /*1710*/  USHF.R.U32.HI UR16, URZ, 0x4, UR16 ;  /* 0x00000004ff107899 */ /* 0x000fe40008011610 */
[----:B------:R-:W-:Y:S02]  /*1720*/  USHF.R.U32.HI UR10, URZ, 0x4, UR10 ;  /* 0x00000004ff0a7899 */ /* 0x000fe4000801160a */
[----:B------:R-:W-:Y:S02]  /*1730*/  USHF.R.U32.HI UR8, URZ, 0x4, UR8 ;  /* 0x00000004ff087899 */ /* 0x000fe40008011608 */
[----:B------:R-:W-:Y:S02]  /*1740*/  ULOP3.LUT UR20, UR16, 0x3fe0, URZ, 0xc0, !UPT ;  /* 0x00003fe010147892 */ /* 0x000fe4000f8ec0ff */
[----:B------:R-:W-:Y:S02]  /*1750*/  ULOP3.LUT UR22, UR10, 0x3fe0, URZ, 0xc0, !UPT ;  /* 0x00003fe00a167892 */ /* 0x000fe4000f8ec0ff */
[----:B------:R-:W-:Y:S01]  /*1760*/  ULOP3.LUT UR24, UR8, 0x3fc0, URZ, 0xc0, !UPT ;  /* 0x00003fc008187892 */ /* 0x000fe2000f8ec0ff */
[----:B------:R-:W-:Y:S01]  /*1770*/  UMOV UR21, 0x4008 ;  /* 0x0000400800157882 */ /* 0x000fe20000000000 */
[----:B------:R-:W-:Y:S01]  /*1780*/  UMOV UR23, 0x4008 ;  /* 0x0000400800177882 */ /* 0x000fe20000000000 */
[----:B------:R-:W-:Y:S02]  /*1790*/  UMOV UR25, 0x4008 ;  /* 0x0000400800197882 */ /* 0x000fe40000000000 */
[----:B------:R2:W-:Y:S02]  /*17a0*/  UTCCP.T.S.2CTA.4x32dp128bit tmem[0x140], gdesc[UR20] ;  /* 0x00014014ff0079e7 */ /* 0x0005e40009300000 */
[----:B------:R2:W-:Y:S02]  /*17b0*/  UTCCP.T.S.2CTA.4x32dp128bit tmem[0x144], gdesc[UR22] ;  /* 0x00014416ff0079e7 */ /* 0x0005e40009300000 */
[----:B------:R2:W-:Y:S01]  /*17c0*/  UTCCP.T.S.2CTA.4x32dp128bit tmem[0x148], gdesc[UR24] ;  /* 0x00014818ff0079e7 */ /* 0x0005e20009300000 */
[----:B------:R-:W-:Y:S02]  /*17d0*/  NOP ;  /* 0x0000000000007918 */ /* 0x000fe40000000000 */
.L_x_31:
[----:B------:R-:W-:Y:S01]  /*17e0*/  UISETP.NE.AND UP0, UPT, UR11, 0x6, UPT ;  /* 0x000000060b00788c */ /* 0x000fe2000bf05270 */
[----:B-1----:R-:W-:Y:S01]  /*17f0*/  SHFL.IDX PT, R5, R4, R3, 0x1f ;  /* 0x00001f0304057589 */ /* 0x002fe200000e0000 */
[----:B------:R-:W-:Y:S01]  /*1800*/  UIADD3 UR11, UPT, UPT, UR11, 0x1, URZ ;  /* 0x000000010b0b7890 */ /* 0x000fe2000fffe0ff */
[----:B------:R-:W-:Y:S03]  /*1810*/  NOP ;  /* 0x0000000000007918 */ /* 0x000fe60000000000 */
[----:B------:R-:W-:Y:S03]  /*1820*/  USEL UR11, UR11, URZ, UP0 ;  /* 0x000000ff0b0b7287 */ /* 0x000fe60008000000 */
[----:B------:R-:W1:Y:S01]  /*1830*/  SHFL.IDX PT, R7, R2, R3, 0x1f ;  /* 0x00001f0302077589 */ /* 0x000e6200000e0000 */
[----:B------:R-:W-:Y:S02]  /*1840*/  USHF.L.U32 UR16, UR15, 0x4, URZ ;  /* 0x000000040f107899 */ /* 0x000fe400080006ff */
[----:B------:R-:W-:Y:S02]  /*1850*/  ULEA UR10, UR11, UR9, 0x3 ;  /* 0x000000090b0a7291 */ /* 0x000fe4000f8e18ff */
[----:B------:R-:W-:Y:S01]  /*1860*/  ULEA UR15, UR15, 0x10a8, 0xd ;  /* 0x000010a80f0f7891 */ /* 0x000fe2000f8e68ff */
[----:B------:R-:W-:Y:S01]  /*1870*/  ISETP.NE.AND P1, PT, RZ, UR11, PT ;  /* 0x0000000bff007c0c */ /* 0x000fe2000bf25270 */
[----:B------:R-:W-:Y:S01]  /*1880*/  UISETP.NE.AND UP0, UPT, UR17, -0x10, UPT ;  /* 0xfffffff01100788c */ /* 0x000fe2000bf05270 */
[----:B------:R-:W-:Y:S01]  /*1890*/  IMAD.U32 R11, RZ, RZ, UR11 ;  /* 0x0000000bff0b7e24 */ /* 0x000fe2000f8e00ff */
[----:B------:R-:W-:Y:S02]  /*18a0*/  UPRMT UR29, UR16, 0x5410, UR15 ;  /* 0x00005410101d7896 */ /* 0x000fe4000800000f */
[----:B------:R-:W-:Y:S01]  /*18b0*/  UIADD3 UR14, UPT, UPT, UR14, 0x34238, URZ ;  /* 0x000342380e0e7890 */ /* 0x000fe2000fffe0ff */
[----:B------:R-:W-:Y:S01]  /*18c0*/  UMOV UR28, URZ ;  /* 0x000000ff001c7c82 */ /* 0x000fe20008000000 */
[----:B--2---:R-:W-:Y:S01]  /*18d0*/  UMOV UR23, 0x40004040 ;  /* 0x4000404000177882 */ /* 0x004fe20000000000 */
[----:B------:R-:W-:Y:S01]  /*18e0*/  UMOV UR21, 0x40004040 ;  /* 0x4000404000157882 */ /* 0x000fe20000000000 */
[----:B------:R-:W-:Y:S01]  /*18f0*/  UMOV UR27, 0x40004040 ;  /* 0x40004040001b7882 */ /* 0x000fe20000000000 */
[----:B------:R-:W-:Y:S01]  /*1900*/  UMOV UR25, 0x40004040 ;  /* 0x4000404000197882 */ /* 0x000fe20000000000 */
[----:B------:R-:W-:Y:S01]  /*1910*/  UMOV UR33, 0x40004040 ;  /* 0x4000404000217882 */ /* 0x000fe20000000000 */
[----:B------:R-:W-:Y:S01]  /*1920*/  UMOV UR31, 0x40004040 ;  /* 0x40004040001f7882 */ /* 0x000fe20000000000 */
[----:B------:R-:W-:Y:S01]  /*1930*/  UMOV UR37, 0x40004040 ;  /* 0x4000404000257882 */ /* 0x000fe20000000000 */
[----:B------:R-:W-:Y:S01]  /*1940*/  UMOV UR35, 0x40004040 ;  /* 0x4000404000237882 */ /* 0x000fe20000000000 */
[----:B------:R-:W-:Y:S01]  /*1950*/  UMOV UR8, 0x3 ;  /* 0x0000000300087882 */ /* 0x000fe20000000000 */
[----:B-1----:R-:W-:Y:S02]  /*1960*/  R2UR UR20, R7 ;  /* 0x00000000071472ca */ /* 0x002fe400000e0000 */
[----:B------:R-:W-:Y:S02]  /*1970*/  R2UR UR22, R5 ;  /* 0x00000000051672ca */ /* 0x000fe400000e0000 */
[----:B------:R-:W-:Y:S04]  /*1980*/  SEL R3, RZ, 0x1, P1 ;  /* 0x00000001ff037807 */ /* 0x000fe80000800000 */
[----:B------:R-:W-:Y:S05]  /*1990*/  LOP3.LUT R6, R6, R3, RZ, 0x3c, !PT ;  /* 0x0000000306067212 */ /* 0x000fea00078e3cff */
[----:B------:R-:W-:Y:S01]  /*19a0*/  UIADD3 UR24, UPT, UPT, UR20, 0x2, URZ ;  /* 0x0000000214187890 */ /* 0x000fe2000fffe0ff */
[----:B------:R-:W-:Y:S01]  /*19b0*/  IMAD.U32 R13, R6, -0x80000000, RZ ;  /* 0x80000000060d7824 */ /* 0x000fe200078e00ff */
[----:B------:R-:W-:Y:S01]  /*19c0*/  UIADD3 UR26, UPT, UPT, UR22, 0x2, URZ ;  /* 0x00000002161a7890 */ /* 0x000fe2000fffe0ff */
[----:B------:R1:W-:Y:S01]  /*19d0*/  UTCQMMA.2CTA gdesc[UR22], gdesc[UR20], tmem[UR13], tmem[UR28], idesc[UR29], tmem[UR6], UP0 ;  /* 0x00061c1416007dea */ /* 0x0003e2000820030d */
[----:B------:R-:W-:Y:S02]  /*19e0*/  UIADD3 UR32, UPT, UPT, UR22, 0x4, URZ ;  /* 0x0000000416207890 */ /* 0x000fe4000fffe0ff */
[----:B------:R-:W-:Y:S02]  /*19f0*/  UIADD3 UR30, UPT, UPT, UR20, 0x4, URZ ;  /* 0x00000004141e7890 */ /* 0x000fe4000fffe0ff */
[----:B------:R-:W-:Y:S02]  /*1a00*/  UIADD3 UR36, UPT, UPT, UR22, 0x6, URZ ;  /* 0x0000000616247890 */ /* 0x000fe4000fffe0ff */
[----:B------:R-:W-:Y:S01]  /*1a10*/  UIADD3 UR34, UPT, UPT, UR20, 0x6, URZ ;  /* 0x0000000614227890 */ /* 0x000fe2000fffe0ff */
[----:B------:R1:W-:Y:S04]  /*1a20*/  UTCQMMA.2CTA gdesc[UR26], gdesc[UR24], tmem[UR13], tmem[UR28], idesc[UR29], tmem[UR6], UPT ;  /* 0x00061c181a007dea */ /* 0x0003e8000ba0030d */
[----:B------:R1:W-:Y:S04]  /*1a30*/  UTCQMMA.2CTA gdesc[UR32], gdesc[UR30], tmem[UR13], tmem[UR28], idesc[UR29], tmem[UR6], UPT ;  /* 0x00061c1e20007dea */ /* 0x0003e8000ba0030d */
[----:B------:R1:W-:Y:S01]  /*1a40*/  UTCQMMA.2CTA gdesc[UR36], gdesc[UR34], tmem[UR13], tmem[UR28], idesc[UR29], tmem[UR6], UPT ;  /* 0x00061c2224007dea */ /* 0x0003e2000ba0030d */
[----:B------:R1:W-:Y:S01]  /*1a50*/  UTCBAR.2CTA.MULTICAST [UR14], URZ, UR8 ;  /* 0x000000ff0e0073e9 */ /* 0x0003e20008200808 */
[----:B------:R-:W2:Y:S02]  /*1a60*/  SYNCS.PHASECHK.TRANS64.TRYWAIT P1, [UR10+0x34270], R13 ;  /* 0x0342700dff0075a7 */ /* 0x000ea4000802110a */
[----:B-12---:R-:W-:Y:S05]  /*1a70*/  @!P1 BRA `(.L_x_32) ;  /* 0x0000004400f09947 */ /* 0x006fea0003800000 */
.L_x_85:
[----:B------:R-:W-:Y:S01]  /*1a80*/  ELECT P1, URZ, PT ;  /* 0x0000000000ff782f */ /* 0x000fe20003820000 */
[----:B------:R-:W2:Y:S01]  /*1a90*/  SHFL.IDX PT, R5, R4, R11, 0x1f ;  /* 0x00001f0b04057589 */ /* 0x000ea200000e0000 */
[----:B------:R-:W-:Y:S02]  /*1aa0*/  UIADD3 UR10, UPT, UPT, UR10, 0x34238, URZ ;  /* 0x000342380a0a7890 */ /* 0x000fe4000fffe0ff */
[----:B------:R-:W-:Y:S05]  /*1ab0*/  UISETP.NE.AND UP0, UPT, UR17, -0x2, UPT ;  /* 0xfffffffe1100788c */ /* 0x000fea000bf05270 */
[----:B-1----:R-:W1:Y:S01]  /*1ac0*/  SHFL.IDX PT, R3, R2, R11, 0x1f ;  /* 0x00001f0b02037589 */ /* 0x002e6200000e0000 */
[----:B------:R-:W-:Y:S01]  /*1ad0*/  NOP ;  /* 0x0000000000007918 */ /* 0x000fe20000000000 */
[----:B------:R-:W-:Y:S02]  /*1ae0*/  NOP ;  /* 0x0000000000007918 */ /* 0x000fe40000000000 */
[C---:B------:R-:W-:Y:S01]  /*1af0*/  @P1 IMAD.SHL.U32 R7, R9.reuse, 0x2000, RZ ;  /* 0x0000200009071824 */ /* 0x040fe200078e00ff */
[----:B------:R-:W-:Y:S01]  /*1b00*/  UMOV UR21, 0x40004040 ;  /* 0x4000404000157882 */ /* 0x000fe20000000000 */
[----:B------:R-:W-:Y:S01]  /*1b10*/  @P1 IMAD.SHL.U32 R8, R9, 0x10, RZ ;  /* 0x0000001009081824 */ /* 0x000fe200078e00ff */
[----:B------:R-:W-:Y:S01]  /*1b20*/  UMOV UR27, 0x40004040 ;  /* 0x40004040001b7882 */ /* 0x000fe20000000000 */
[----:B------:R-:W-:Y:S01]  /*1b30*/  @P1 IMAD.MOV.U32 R10, RZ, RZ, RZ ;  /* 0x000000ffff0a1224 */ /* 0x000fe200078e00ff */
[----:B------:R-:W-:Y:S01]  /*1b40*/  @P1 LOP3.LUT R7, R7, 0x6000, RZ, 0xc0, !PT ;  /* 0x0000600007071812 */ /* 0x000fe200078ec0ff */
[----:B------:R-:W-:Y:S01]  /*1b50*/  UMOV UR25, 0x40004040 ;  /* 0x4000404000197882 */ /* 0x000fe20000000000 */
[----:B------:R-:W-:Y:S01]  /*1b60*/  @P1 LOP3.LUT R8, R8, 0x30, RZ, 0xc0, !PT ;  /* 0x0000003008081812 */ /* 0x000fe200078ec0ff */
[----:B------:R-:W-:Y:S01]  /*1b70*/  UMOV UR31, 0x40004040 ;  /* 0x40004040001f7882 */ /* 0x000fe20000000000 */
[----:B------:R-:W-:Y:S01]  /*1b80*/  @P1 LOP3.LUT R7, R7, 0x10a8, RZ, 0xfc, !PT ;  /* 0x000010a807071812 */ /* 0x000fe200078efcff */
[----:B------:R-:W-:Y:S01]  /*1b90*/  UMOV UR29, 0x40004040 ;  /* 0x40004040001d7882 */ /* 0x000fe20000000000 */
[----:B------:R-:W-:Y:S01]  /*1ba0*/  @P1 R2UR UR22, R10 ;  /* 0x000000000a1612ca */ /* 0x000fe200000e0000 */
[----:B------:R-:W-:Y:S01]  /*1bb0*/  UMOV UR35, 0x40004040 ;  /* 0x4000404000237882 */ /* 0x000fe20000000000 */
[----:B------:R-:W-:Y:S01]  /*1bc0*/  @P1 PRMT R7, R8, 0x5410, R7 ;  /* 0x0000541008071816 */ /* 0x000fe20000000007 */
[----:B------:R-:W-:Y:S01]  /*1bd0*/  UMOV UR33, 0x40004040 ;  /* 0x4000404000217882 */ /* 0x000fe20000000000 */
[----:B------:R-:W-:Y:S01]  /*1be0*/  UMOV UR8, 0x3 ;  /* 0x0000000300087882 */ /* 0x000fe20000000000 */
[----:B--2---:R-:W-:Y:S02]  /*1bf0*/  R2UR UR20, R5 ;  /* 0x00000000051472ca */ /* 0x004fe400000e0000 */
[----:B------:R-:W-:Y:S02]  /*1c00*/  @P1 R2UR UR15, R7 ;  /* 0x00000000070f12ca */ /* 0x000fe400000e0000 */
[----:B-1----:R-:W-:Y:S09]  /*1c10*/  R2UR UR14, R3 ;  /* 0x00000000030e72ca */ /* 0x002ff200000e0000 */
[----:B------:R-:W-:Y:S02]  /*1c20*/  UIADD3 UR26, UPT, UPT, UR20, 0x2, URZ ;  /* 0x00000002141a7890 */ /* 0x000fe4000fffe0ff */
[----:B------:R-:W-:Y:S01]  /*1c30*/  UIADD3 UR30, UPT, UPT, UR20, 0x4, URZ ;  /* 0x00000004141e7890 */ /* 0x000fe2000fffe0ff */
[----:B------:R-:W-:Y:S01]  /*1c40*/  IMAD.U32 R11, RZ, RZ, UR15 ;  /* 0x0000000fff0b7e24 */ /* 0x000fe2000f8e00ff */
[----:B------:R-:W-:Y:S02]  /*1c50*/  UIADD3 UR24, UPT, UPT, UR14, 0x2, URZ ;  /* 0x000000020e187890 */ /* 0x000fe4000fffe0ff */
[----:B------:R-:W-:Y:S02]  /*1c60*/  UIADD3 UR28, UPT, UPT, UR14, 0x4, URZ ;  /* 0x000000040e1c7890 */ /* 0x000fe4000fffe0ff */
[----:B------:R-:W-:Y:S01]  /*1c70*/  UIADD3 UR34, UPT, UPT, UR20, 0x6, URZ ;  /* 0x0000000614227890 */ /* 0x000fe2000fffe0ff */
[----:B------:R-:W-:Y:S01]  /*1c80*/  @P1 R2UR UR23, R11 ;  /* 0x000000000b1712ca */ /* 0x000fe200000e0000 */
[----:B------:R-:W-:Y:S01]  /*1c90*/  UIADD3 UR32, UPT, UPT, UR14, 0x6, URZ ;  /* 0x000000060e207890 */ /* 0x000fe2000fffe0ff */
[----:B------:R-:W-:Y:S11]  /*1ca0*/  UMOV UR15, 0x40004040 ;  /* 0x40004040000f7882 */ /* 0x000ff60000000000 */
[----:B------:R1:W-:Y:S01]  /*1cb0*/  UTCQMMA.2CTA gdesc[UR20], gdesc[UR14], tmem[UR13], tmem[UR22], idesc[UR23], tmem[UR4], UPT ;  /* 0x0004160e14007dea */ /* 0x0003e2000ba0030d */
[----:B------:R1:W-:Y:S01]  /*1cc0*/  UTCQMMA.2CTA gdesc[UR26], gdesc[UR24], tmem[UR13], tmem[UR22], idesc[UR23], tmem[UR4], UPT ;  /* 0x000416181a007dea */ /* 0x0003e2000ba0030d */
[----:B------:R1:W-:Y:S01]  /*1cd0*/  UTCQMMA.2CTA gdesc[UR30], gdesc[UR28], tmem[UR13], tmem[UR22], idesc[UR23], tmem[UR4], UPT ;  /* 0x0004161c1e007dea */ /* 0x0003e2000ba0030d */
[----:B------:R1:W-:Y:S01]  /*1ce0*/  UTCQMMA.2CTA gdesc[UR34], gdesc[UR32], tmem[UR13], tmem[UR22], idesc[UR23], tmem[UR4], UPT ;  /* 0x0004162022007dea */ /* 0x0003e2000ba0030d */
[----:B------:R1:W-:Y:S01]  /*1cf0*/  UTCBAR.2CTA.MULTICAST [UR10], URZ, UR8 ;  /* 0x000000ff0a0073e9 */ /* 0x0003e20008200808 */
[----:B------:R-:W-:Y:S05]  /*1d00*/  BRA.U UP0, `(.L_x_33) ;  /* 0x00000001000c7547 */ /* 0x000fea000b800000 */
[----:B-1----:R-:W-:Y:S02]  /*1d10*/  UMOV UR8, 0x3 ;  /* 0x0000000300087882 */ /* 0x002fe40000000000 */
[----:B------:R2:W-:Y:S01]  /*1d20*/  UTCBAR.2CTA.MULTICAST [UR12], URZ, UR8 ;  /* 0x000000ff0c0073e9 */ /* 0x0005e20008200808 */
[----:B------:R-:W-:Y:S02]  /*1d30*/  NOP ;  /* 0x0000000000007918 */ /* 0x000fe40000000000 */
.L_x_33:
[----:B------:R-:W-:Y:S01]  /*1d40*/  UISETP.NE.AND UP0, UPT, UR11, 0x6, UPT ;  /* 0x000000060b00788c */ /* 0x000fe2000bf05270 */
[----:B------:R-:W-:Y:S01]  /*1d50*/  VIADD R9, R9, 0x2 ;  /* 0x0000000209097836 */ /* 0x000fe20000000000 */
[----:B------:R-:W-:Y:S02]  /*1d60*/  UIADD3 UR11, UPT, UPT, UR11, 0x1, URZ ;  /* 0x000000010b0b7890 */ /* 0x000fe4000fffe0ff */
[----:B------:R-:W-:Y:S02]  /*1d70*/  UIADD3 UR18, UPT, UPT, UR18, -0x2, URZ ;  /* 0xfffffffe12127890 */ /* 0x000fe4000fffe0ff */
[----:B------:R-:W-:Y:S02]  /*1d80*/  USEL UR11, UR11, URZ, UP0 ;  /* 0x000000ff0b0b7287 */ /* 0x000fe40008000000 */
[----:B------:R-:W-:Y:S02]  /*1d90*/  UISETP.NE.AND UP0, UPT, UR18, -0x2, UPT ;  /* 0xfffffffe1200788c */ /* 0x000fe4000bf05270 */
[----:B------:R-:W-:Y:S02]  /*1da0*/  UIADD3 UR17, UPT, UPT, UR17, 0x2, URZ ;  /* 0x0000000211117890 */ /* 0x000fe4000fffe0ff */
[----:B------:R-:W-:Y:S04]  /*1db0*/  ISETP.NE.AND P1, PT, RZ, UR11, PT ;  /* 0x0000000bff007c0c */ /* 0x000fe8000bf25270 */
[----:B------:R-:W-:Y:S04]  /*1dc0*/  SEL R3, RZ, 0x1, P1 ;  /* 0x00000001ff037807 */ /* 0x000fe80000800000 */
[----:B------:R-:W-:Y:S01]  /*1dd0*/  LOP3.LUT R6, R6, R3, RZ, 0x3c, !PT ;  /* 0x0000000306067212 */ /* 0x000fe200078e3cff */
[----:B------:R-:W-:Y:S06]  /*1de0*/  BRA.U UP0, `(.L_x_34) ;  /* 0xfffffff900107547 */ /* 0x000fec000b83ffff */
[----:B------:R-:W-:Y:S05]  /*1df0*/  @P0 BRA `(.L_x_35) ;  /* 0xfffffff400bc0947 */ /* 0x000fea000383ffff */
.L_x_28:
[----:B------:R-:W-:-:S13]  /*1e00*/  ISETP.GE.AND P0, PT, R0, RZ, PT ;  /* 0x000000ff0000720c */ /* 0x000fda0003f06270 */
[----:B-12---:R-:W-:Y:S05]  /*1e10*/  @!P0 EXIT ;  /* 0x000000000000894d */ /* 0x006fea0003800000 */
[----:B------:R-:W-:Y:S01]  /*1e20*/  IMAD.SHL.U32 R2, R0, 0x8, RZ ;  /* 0x0000000800027824 */ /* 0x000fe200078e00ff */
[----:B------:R-:W-:-:S04]  /*1e30*/  SHF.R.U32.HI R0, RZ, 0x1, R0 ;  /* 0x00000001ff007819 */ /* 0x000fc80000011600 */
[----:B------:R-:W-:Y:S02]  /*1e40*/  LOP3.LUT R0, R0, 0x1, RZ, 0xc0, !PT ;  /* 0x0000000100007812 */ /* 0x000fe400078ec0ff */
[----:B------:R-:W-:Y:S02]  /*1e50*/  LOP3.LUT R2, R2, 0x8, RZ, 0xc0, !PT ;  /* 0x0000000802027812 */ /* 0x000fe400078ec0ff */
[----:B------:R-:W-:-:S03]  /*1e60*/  SHF.L.U32 R4, R0, 0x1f, RZ ;  /* 0x0000001f00047819 */ /* 0x000fc600000006ff */
[----:B------:R-:W-:Y:S02]  /*1e70*/  VIADD R2, R2, UR9 ;  /* 0x0000000902027c36 */ /* 0x000fe40008000000 */
[----:B------:R-:W-:-:S07]  /*1e80*/  IMAD.MOV.U32 R5, RZ, RZ, R4 ;  /* 0x000000ffff057224 */ /* 0x000fce00078e0004 */
.L_x_36:
[----:B-1----:R1:W2:Y:S02]  /*1e90*/  SYNCS.PHASECHK.TRANS64.TRYWAIT P0, [R2+URZ+0x342b8], R5 ;  /* 0x0342b805020075a7 */ /* 0x0022a400080011ff */
[----:B--2---:R-:W-:Y:S05]  /*1ea0*/  @!P0 NANOSLEEP.SYNCS 0x989680 ;  /* 0x009896800000895d */ /* 0x004fea0003900000 */
[----:B------:R-:W2:Y:S02]  /*1eb0*/  @!P0 SYNCS.PHASECHK.TRANS64 P0, [R2+URZ+0x342b8], R5 ;  /* 0x0342b805020085a7 */ /* 0x000ea400080010ff */
[----:B--2---:R-:W-:Y:S05]  /*1ec0*/  @P0 EXIT ;  /* 0x000000000000094d */ /* 0x004fea0003800000 */
[----:B------:R-:W-:Y:S05]  /*1ed0*/  BRA `(.L_x_36) ;  /* 0xfffffffc00ec7947 */ /* 0x000fea000383ffff */
.L_x_21:
[----:B------:R-:W-:-:S13]  /*1ee0*/  ELECT P0, URZ, PT ;  /* 0x0000000000ff782f */ /* 0x000fda0003800000 */
[----:B------:R-:W-:Y:S05]  /*1ef0*/  @!P0 BRA `(.L_x_23) ;  /* 0x00000028000c8947 */ /* 0x000fea0003800000 */
[----:B------:R-:W1:Y:S02]  /*1f00*/  S2UR UR4, SR_CTAID.X ;  /* 0x00000000000479c3 */ /* 0x000e640000002500 */
[----:B-1----:R-:W-:-:S13]  /*1f10*/  ISETP.LE.U32.AND P0, PT, R3, UR4, PT ;  /* 0x0000000403007c0c */ /* 0x002fda000bf03070 */
[----:B------:R-:W-:Y:S05]  /*1f20*/  @P0 EXIT ;  /* 0x000000000000094d */ /* 0x000fea0003800000 */
[----:B------:R-:W1:Y:S01]  /*1f30*/  S2R R2, SR_CgaCtaId ;  /* 0x0000000000027919 */ /* 0x000e620000008800 */
[----:B------:R-:W-:Y:S01]  /*1f40*/  IMAD.U32 R6, RZ, RZ, UR4 ;  /* 0x00000004ff067e24 */ /* 0x000fe2000f8e00ff */
[----:B------:R-:W2:Y:S01]  /*1f50*/  LDC.64 R10, c[0x0][0x348] ;  /* 0x0000d200ff0a7b82 */ /* 0x000ea20000000a00 */
[----:B------:R-:W-:Y:S02]  /*1f60*/  HFMA2 R7, -RZ, RZ, 0, 0 ;  /* 0x00000000ff077431 */ /* 0x000fe400000001ff */
[----:B------:R-:W-:Y:S01]  /*1f70*/  IMAD.MOV.U32 R15, RZ, RZ, RZ ;  /* 0x000000ffff0f7224 */ /* 0x000fe200078e00ff */
[----:B------:R-:W-:Y:S02]  /*1f80*/  LOP3.LUT R8, RZ, R6, RZ, 0x33, !PT ;  /* 0x00000006ff087212 */ /* 0x000fe400078e33ff */
[----:B------:R-:W-:-:S03]  /*1f90*/  PRMT R12, R6, 0x7610, R12 ;  /* 0x00007610060c7816 */ /* 0x000fc6000000000c */
[----:B------:R-:W-:Y:S01]  /*1fa0*/  IMAD.IADD R8, R3, 0x1, R8 ;  /* 0x0000000103087824 */ /* 0x000fe200078e0208 */
[----:B------:R-:W-:-:S03]  /*1fb0*/  MOV R3, 0x400 ;  /* 0x0000040000037802 */ /* 0x000fc60000000f00 */
[----:B------:R-:W-:-:S05]  /*1fc0*/  IMAD.HI.U32 R8, R8, -0xf0f0f0f, RZ ;  /* 0xf0f0f0f108087827 */ /* 0x000fca00078e00ff */
[----:B------:R-:W-:-:S04]  /*1fd0*/  SHF.R.U32.HI R8, RZ, 0x7, R8 ;  /* 0x00000007ff087819 */ /* 0x000fc80000011608 */
[----:B------:R-:W-:Y:S02]  /*1fe0*/  IADD3 R8, PT, PT, -R8, RZ, RZ ;  /* 0x000000ff08087210 */ /* 0x000fe40007ffe1ff */
[----:B-1----:R-:W-:-:S05]  /*1ff0*/  LEA R2, R2, R3, 0x18 ;  /* 0x0000000302027211 */ /* 0x002fca00078ec0ff */
[----:B------:R-:W-:-:S07]  /*2000*/  VIADD R14, R2, 0x34200 ;  /* 0x00034200020e7836 */ /* 0x000fce0000000000 */
.L_x_53:
[----:B------:R-:W-:Y:S01]  /*2010*/  SHF.R.U32.HI R13, RZ, 0x4, R6 ;  /* 0x00000004ff0d7819 */ /* 0x000fe20000011606 */
[----:B------:R-:W-:Y:S05]  /*2020*/  YIELD ;  /* 0x0000000000007946 */ /* 0x000fea0003800000 */
[----:B------:R-:W-:Y:S01]  /*2030*/  IMAD.HI.U32 R13, R13, 0x5b05b06, RZ ;  /* 0x05b05b060d0d7827 */ /* 0x000fe200078e00ff */
[----:B------:R-:W-:Y:S04]  /*2040*/  MOV R4, 0x20e0 ;  /* 0x000020e000047802 */ /* 0x000fe80000000f00 */
[C---:B------:R-:W-:Y:S01]  /*2050*/  PRMT R0, R13.reuse, 0x9910, RZ ;  /* 0x000099100d007816 */ /* 0x040fe200000000ff */
[----:B------:R-:W-:Y:S04]  /*2060*/  IMAD.SHL.U32 R13, R13, 0x10, RZ ;  /* 0x000000100d0d7824 */ /* 0x000fe800078e00ff */
[----:B------:R-:W-:Y:S01]  /*2070*/  IMAD R0, R0, 0x2d0, RZ ;  /* 0x000002d000007824 */ /* 0x000fe200078e02ff */
[----:B------:R-:W-:Y:S03]  /*2080*/  VIADDMNMX.U32 R45, R20, -R13, 0x10, PT ;  /* 0x00000010142d7446 */ /* 0x000fe6000380080d */
[----:B------:R-:W-:Y:S05]  /*2090*/  IMAD.MOV R3, RZ, RZ, -R0 ;  /* 0x000000ffff037224 */ /* 0x000fea00078e0a00 */
[----:B------:R-:W-:Y:S05]  /*20a0*/  PRMT R3, R3, 0x7710, RZ ;  /* 0x0000771003037816 */ /* 0x000fea00000000ff */
[----:B------:R-:W-:Y:S05]  /*20b0*/  IMAD.IADD R16, R3, 0x1, R12 ;  /* 0x0000000103107824 */ /* 0x000fea00078e020c */
[----:B------:R-:W-:Y:S02]  /*20c0*/  LOP3.LUT R3, R16, 0xffff, RZ, 0xc0, !PT ;  /* 0x0000ffff10037812 */ /* 0x000fe400078ec0ff */
[----:B--2---:R-:W-:Y:S05]  /*20d0*/  CALL.REL.NOINC `($__internal_3_$__cuda_sm20_div_u16) ;  /* 0x0000004800547944 */ /* 0x004fea0003c00000 */
[----:B------:R-:W-:Y:S01]  /*20e0*/  IMAD R26, R7, 0x8, R14 ;  /* 0x00000008071a7824 */ /* 0x000fe200078e020e */
[----:B------:R-:W-:Y:S01]  /*20f0*/  LOP3.LUT R18, R15, 0x1, RZ, 0x3c, !PT ;  /* 0x000000010f127812 */ /* 0x000fe200078e3cff */
[----:B------:R-:W1:Y:S01]  /*2100*/  S2R R5, SR_CgaCtaId ;  /* 0x0000000000057919 */ /* 0x000e620000008800 */
[----:B------:R-:W-:Y:S01]  /*2110*/  PRMT R19, R45, 0x9910, RZ ;  /* 0x000099102d137816 */ /* 0x000fe200000000ff */
[C---:B------:R-:W-:Y:S01]  /*2120*/  VIADD R9, R7.reuse, 0x1 ;  /* 0x0000000107097836 */ /* 0x040fe20000000000 */
[----:B------:R-:W-:Y:S01]  /*2130*/  ISETP.NE.AND P0, PT, R7, 0x6, PT ;  /* 0x000000060700780c */ /* 0x000fe20003f05270 */
[----:B------:R-:W-:Y:S01]  /*2140*/  IMAD.U32 R17, R18, -0x80000000, RZ ;  /* 0x8000000012117824 */ /* 0x000fe200078e00ff */
[C---:B------:R-:W-:Y:S02]  /*2150*/  PRMT R18, R0.reuse, 0x9910, RZ ;  /* 0x0000991000127816 */ /* 0x040fe400000000ff */
[----:B------:R-:W-:Y:S01]  /*2160*/  SEL R9, R9, RZ, P0 ;  /* 0x000000ff09097207 */ /* 0x000fe20000000000 */
[----:B------:R-:W2:Y:S01]  /*2170*/  SYNCS.PHASECHK.TRANS64.TRYWAIT P1, [R26+URZ+0x38], R17 ;  /* 0x000038111a0075a7 */ /* 0x000ea200080211ff */
[----:B------:R-:W-:Y:S01]  /*2180*/  LOP3.LUT R0, R0, 0xffff, RZ, 0xc0, !PT ;  /* 0x0000ffff00007812 */ /* 0x000fe200078ec0ff */
[----:B------:R-:W-:Y:S01]  /*2190*/  IMAD R19, R19, R18, RZ ;  /* 0x0000001213137224 */ /* 0x000fe200078e02ff */
[----:B------:R-:W-:Y:S03]  /*21a0*/  ISETP.NE.AND P0, PT, R9, RZ, PT ;  /* 0x000000ff0900720c */ /* 0x000fe60003f05270 */
[----:B------:R-:W-:Y:S01]  /*21b0*/  IMAD.MOV R19, RZ, RZ, -R19 ;  /* 0x000000ffff137224 */ /* 0x000fe200078e0a13 */
[----:B------:R-:W-:Y:S01]  /*21c0*/  SEL R18, RZ, 0x1, P0 ;  /* 0x00000001ff127807 */ /* 0x000fe20000000000 */
[----:B------:R-:W-:Y:S03]  /*21d0*/  IMAD R0, R0, 0xa0, RZ ;  /* 0x000000a000007824 */ /* 0x000fe600078e02ff */
[----:B------:R-:W-:Y:S02]  /*21e0*/  PRMT R19, R19, 0x7710, RZ ;  /* 0x0000771013137816 */ /* 0x000fe400000000ff */
[----:B------:R-:W-:Y:S01]  /*21f0*/  LOP3.LUT R15, R15, R18, RZ, 0x3c, !PT ;  /* 0x000000120f0f7212 */ /* 0x000fe200078e3cff */
[----:B------:R-:W-:Y:S02]  /*2200*/  IMAD R18, R7, 0x4000, R2 ;  /* 0x0000400007127824 */ /* 0x000fe400078e0202 */
[----:B------:R-:W-:Y:S02]  /*2210*/  IMAD.IADD R19, R16, 0x1, R19 ;  /* 0x0000000110137824 */ /* 0x000fe400078e0213 */
[----:B-1----:R-:W-:Y:S02]  /*2220*/  IMAD R3, R5, 0x50, R0 ;  /* 0x0000005005037824 */ /* 0x002fe400078e0200 */
[----:B------:R-:W-:Y:S01]  /*2230*/  IMAD R4, R7, 0x2800, R2 ;  /* 0x0000280007047824 */ /* 0x000fe200078e0202 */
[----:B--2---:R-:W-:Y:S06]  /*2240*/  @!P1 BRA `(.L_x_37) ;  /* 0x0000004000189947 */ /* 0x004fec0003800000 */
.L_x_87:
[----:B------:R-:W-:Y:S01]  /*2250*/  LOP3.LUT R22, R19, 0xffff, RZ, 0xc0, !PT ;  /* 0x0000ffff13167812 */ /* 0x000fe200078ec0ff */
[----:B------:R-:W-:Y:S01]  /*2260*/  IMAD R28, R9, 0x8, R14 ;  /* 0x00000008091c7824 */ /* 0x000fe200078e020e */
[----:B------:R-:W-:Y:S01]  /*2270*/  R2UR UR12, R18 ;  /* 0x00000000120c72ca */ /* 0x000fe200000e0000 */
[----:B------:R-:W-:Y:S01]  /*2280*/  UMOV UR14, URZ ;  /* 0x000000ff000e7c82 */ /* 0x000fe20008000000 */
[C---:B------:R-:W-:Y:S01]  /*2290*/  IADD3 R18, P1, PT, R10.reuse, 0x40, RZ ;  /* 0x000000400a127810 */ /* 0x040fe20007f3e0ff */
[----:B------:R-:W-:Y:S01]  /*22a0*/  IMAD.IADD R13, R13, 0x1, R22 ;  /* 0x000000010d0d7824 */ /* 0x000fe200078e0216 */
[----:B------:R-:W-:Y:S01]  /*22b0*/  LOP3.LUT R29, R15, 0x1, RZ, 0x3c, !PT ;  /* 0x000000010f1d7812 */ /* 0x000fe200078e3cff */
[----:B------:R-:W-:Y:S01]  /*22c0*/  UMOV UR20, 0x0 ;  /* 0x0000000000147882 */ /* 0x000fe20000000000 */
[C---:B------:R-:W-:Y:S01]  /*22d0*/  IADD3 R16, P0, PT, R10.reuse, 0xc0, RZ ;  /* 0x000000c00a107810 */ /* 0x040fe20007f1e0ff */
[--C-:B------:R-:W-:Y:S01]  /*22e0*/  IMAD.X R19, RZ, RZ, R11.reuse, P1 ;  /* 0x000000ffff137224 */ /* 0x100fe200008e060b */
[----:B------:R-:W-:Y:S01]  /*22f0*/  IADD3 R24, P1, PT, R10, 0x140, RZ ;  /* 0x000001400a187810 */ /* 0x000fe20007f3e0ff */
[----:B------:R-:W-:Y:S01]  /*2300*/  IMAD.SHL.U32 R13, R13, 0x80, RZ ;  /* 0x000000800d0d7824 */ /* 0x000fe200078e00ff */
[----:B------:R-:W-:Y:S01]  /*2310*/  R2UR UR16, R4 ;  /* 0x00000000041072ca */ /* 0x000fe200000e0000 */
[----:B------:R-:W-:Y:S01]  /*2320*/  IMAD.U32 R27, R29, -0x80000000, RZ ;  /* 0x800000001d1b7824 */ /* 0x000fe200078e00ff */
[----:B------:R-:W-:Y:S01]  /*2330*/  R2UR UR13, R26 ;  /* 0x000000001a0d72ca */ /* 0x000fe200000e0000 */
[--C-:B------:R-:W-:Y:S01]  /*2340*/  IMAD.X R25, RZ, RZ, R11.reuse, P1 ;  /* 0x000000ffff197224 */ /* 0x100fe200008e060b */
[----:B------:R-:W-:Y:S01]  /*2350*/  R2UR UR28, R18 ;  /* 0x00000000121c72ca */ /* 0x000fe200000e0000 */
[--C-:B------:R-:W-:Y:S01]  /*2360*/  IMAD R21, R7, 0x200, R2.reuse ;  /* 0x0000020007157824 */ /* 0x100fe200078e0202 */
[----:B------:R-:W-:Y:S01]  /*2370*/  R2UR UR29, R19 ;  /* 0x00000000131d72ca */ /* 0x000fe200000e0000 */
[--C-:B-1----:R-:W-:Y:S01]  /*2380*/  IMAD.X R17, RZ, RZ, R11.reuse, P0 ;  /* 0x000000ffff117224 */ /* 0x102fe200000e060b */
[----:B------:R-:W-:Y:S01]  /*2390*/  R2UR UR15, R13 ;  /* 0x000000000d0f72ca */ /* 0x000fe200000e0000 */
[----:B------:R-:W-:Y:S01]  /*23a0*/  UIADD3 UR12, UPT, UPT, UR12, 0x4000, URZ ;  /* 0x000040000c0c7890 */ /* 0x000fe2000fffe0ff */
[----:B------:R-:W-:Y:S01]  /*23b0*/  R2UR UR8, R21 ;  /* 0x00000000150872ca */ /* 0x000fe200000e0000 */
[--C-:B------:R-:W-:Y:S01]  /*23c0*/  IMAD R21, R7, 0x400, R2.reuse ;  /* 0x0000040007157824 */ /* 0x100fe200078e0202 */
[----:B------:R-:W-:Y:S01]  /*23d0*/  R2UR UR26, R16 ;  /* 0x00000000101a72ca */ /* 0x000fe200000e0000 */
[----:B------:R-:W-:Y:S01]  /*23e0*/  UMOV UR21, 0x10000000 ;  /* 0x1000000000157882 */ /* 0x000fe20000000000 */
[----:B------:R-:W-:Y:S01]  /*23f0*/  R2UR UR27, R17 ;  /* 0x00000000111b72ca */ /* 0x000fe200000e0000 */
[----:B------:R-:W-:Y:S01]  /*2400*/  UIADD3 UR16, UPT, UPT, UR16, 0x20000, URZ ;  /* 0x0002000010107890 */ /* 0x000fe2000fffe0ff */
[----:B------:R-:W-:Y:S01]  /*2410*/  R2UR UR19, R3 ;  /* 0x00000000031372ca */ /* 0x000fe200000e0000 */
[----:B------:R-:W-:Y:S01]  /*2420*/  UMOV UR17, UR13 ;  /* 0x0000000d00117c82 */ /* 0x000fe20008000000 */
[----:B------:R-:W-:Y:S01]  /*2430*/  IADD3 R22, P0, PT, R10, 0x1c0, RZ ;  /* 0x000001c00a167810 */ /* 0x000fe20007f1e0ff */
[----:B------:R-:W-:Y:S01]  /*2440*/  UMOV UR18, UR14 ;  /* 0x0000000e00127c82 */ /* 0x000fe20008000000 */
[----:B------:R-:W-:Y:S01]  /*2450*/  R2UR UR4, R21 ;  /* 0x00000000150472ca */ /* 0x000fe200000e0000 */
[----:B------:R1:W-:Y:S01]  /*2460*/  UTMALDG.2D [UR12], [UR28], desc[UR20] ;  /* 0x0000140c1c0075b4 */ /* 0x0003e20008009000 */
[----:B------:R-:W-:Y:S01]  /*2470*/  R2UR UR24, R24 ;  /* 0x00000000181872ca */ /* 0x000fe200000e0000 */
[----:B------:R-:W-:Y:S01]  /*2480*/  IMAD.X R23, RZ, RZ, R11, P0 ;  /* 0x000000ffff177224 */ /* 0x000fe200000e060b */
[----:B------:R-:W-:Y:S01]  /*2490*/  R2UR UR25, R25 ;  /* 0x00000000191972ca */ /* 0x000fe200000e0000 */
[----:B------:R-:W-:Y:S01]  /*24a0*/  UIADD3 UR8, UPT, UPT, UR8, 0x31800, URZ ;  /* 0x0003180008087890 */ /* 0x000fe2000fffe0ff */
[----:B------:R-:W-:Y:S01]  /*24b0*/  R2UR UR22, R22 ;  /* 0x00000000161672ca */ /* 0x000fe200000e0000 */
[----:B------:R-:W-:Y:S01]  /*24c0*/  UMOV UR11, URZ ;  /* 0x000000ff000b7c82 */ /* 0x000fe20008000000 */
[----:B------:R-:W-:Y:S01]  /*24d0*/  R2UR UR23, R23 ;  /* 0x00000000171772ca */ /* 0x000fe200000e0000 */
[----:B------:R1:W-:Y:S01]  /*24e0*/  UTMALDG.2D [UR16], [UR26], desc[UR20] ;  /* 0x000014101a0075b4 */ /* 0x0003e20008009000 */
[----:B------:R-:W-:Y:S01]  /*24f0*/  R2UR UR6, R0 ;  /* 0x00000000000672ca */ /* 0x000fe200000e0000 */
[----:B------:R-:W-:Y:S01]  /*2500*/  UMOV UR9, UR13 ;  /* 0x0000000d00097c82 */ /* 0x000fe20008000000 */
[----:B------:R-:W-:Y:S01]  /*2510*/  UMOV UR10, UR15 ;  /* 0x0000000f000a7c82 */ /* 0x000fe20008000000 */
[----:B------:R-:W-:Y:S01]  /*2520*/  UIADD3 UR4, UPT, UPT, UR4, 0x32600, URZ ;  /* 0x0003260004047890 */ /* 0x000fe2000fffe0ff */
[----:B------:R-:W-:Y:S01]  /*2530*/  IMAD.MOV.U32 R21, RZ, RZ, 0x6c80 ;  /* 0x00006c80ff157424 */ /* 0x000fe200078e00ff */
[----:B------:R-:W-:Y:S01]  /*2540*/  UMOV UR5, UR13 ;  /* 0x0000000d00057c82 */ /* 0x000fe20008000000 */
[----:B------:R-:W-:Y:S01]  /*2550*/  UMOV UR7, UR11 ;  /* 0x0000000b00077c82 */ /* 0x000fe20008000000 */
[----:B------:R1:W-:Y:S01]  /*2560*/  UTMALDG.2D [UR8], [UR24], desc[UR20] ;  /* 0x00001408180075b4 */ /* 0x0003e20008009000 */
[C---:B------:R-:W-:Y:S01]  /*2570*/  VIADD R5, R9.reuse, 0x1 ;  /* 0x0000000109057836 */ /* 0x040fe20000000000 */
[C---:B------:R-:W-:Y:S01]  /*2580*/  ISETP.NE.AND P0, PT, R9.reuse, 0x6, PT ;  /* 0x000000060900780c */ /* 0x040fe20003f05270 */
[C-C-:B------:R-:W-:Y:S02]  /*2590*/  IMAD R29, R9.reuse, 0x4000, R2.reuse ;  /* 0x00004000091d7824 */ /* 0x140fe400078e0202 */
[----:B------:R-:W-:Y:S01]  /*25a0*/  IMAD R4, R9, 0x2800, R2 ;  /* 0x0000280009047824 */ /* 0x000fe200078e0202 */
[----:B------:R-:W-:Y:S01]  /*25b0*/  SEL R5, R5, RZ, P0 ;  /* 0x000000ff05057207 */ /* 0x000fe20000000000 */
[----:B------:R1:W-:Y:S01]  /*25c0*/  UTMALDG.2D [UR4], [UR22], desc[UR20] ;  /* 0x00001404160075b4 */ /* 0x0003e20008009000 */
[----:B------:R1:W-:Y:S02]  /*25d0*/  SYNCS.ARRIVE.TRANS64 RZ, [R26+URZ], R21 ;  /* 0x000000151aff79a7 */ /* 0x0003e400080000ff */
[----:B------:R-:W-:Y:S01]  /*25e0*/  ISETP.NE.AND P0, PT, R5, RZ, PT ;  /* 0x000000ff0500720c */ /* 0x000fe20003f05270 */
[----:B------:R-:W2:Y:S02]  /*25f0*/  SYNCS.PHASECHK.TRANS64.TRYWAIT P1, [R28+URZ+0x38], R27 ;  /* 0x0000381b1c0075a7 */ /* 0x000ea400080211ff */
[----:B-12---:R-:W-:Y:S10]  /*2600*/  @!P1 BRA `(.L_x_38) ;  /* 0x0000003c00409947 */ /* 0x006ff40003800000 */
.L_x_89:
[----:B------:R-:W-:Y:S01]  /*2610*/  R2UR UR8, R29 ;  /* 0x000000001d0872ca */ /* 0x000fe200000e0000 */
[----:B------:R-:W-:Y:S01]  /*2620*/  UMOV UR14, 0x0 ;  /* 0x00000000000e7882 */ /* 0x000fe20000000000 */
[----:B------:R-:W-:Y:S01]  /*2630*/  R2UR UR4, R4 ;  /* 0x00000000040472ca */ /* 0x000fe200000e0000 */
[----:B------:R-:W-:Y:S01]  /*2640*/  UMOV UR15, 0x10000000 ;  /* 0x10000000000f7882 */ /* 0x000fe20000000000 */
[----:B------:R-:W-:Y:S01]  /*2650*/  R2UR UR9, R28 ;  /* 0x000000001c0972ca */ /* 0x000fe200000e0000 */
[----:B------:R-:W-:Y:S01]  /*2660*/  UMOV UR10, 0x80 ;  /* 0x00000080000a7882 */ /* 0x000fe20000000000 */
[----:B------:R-:W-:Y:S01]  /*2670*/  R2UR UR16, R18 ;  /* 0x00000000121072ca */ /* 0x000fe200000e0000 */
[----:B------:R-:W-:Y:S01]  /*2680*/  UMOV UR6, 0x80 ;  /* 0x0000008000067882 */ /* 0x000fe20000000000 */
[----:B------:R-:W-:Y:S01]  /*2690*/  R2UR UR17, R19 ;  /* 0x00000000131172ca */ /* 0x000fe200000e0000 */
[----:B------:R-:W-:Y:S01]  /*26a0*/  IMAD R26, R5, 0x8, R14 ;  /* 0x00000008051a7824 */ /* 0x000fe200078e020e */
[----:B------:R-:W-:Y:S01]  /*26b0*/  R2UR UR11, R13 ;  /* 0x000000000d0b72ca */ /* 0x000fe200000e0000 */
[----:B------:R-:W-:Y:S01]  /*26c0*/  VIADD R7, R5, 0x1 ;  /* 0x0000000105077836 */ /* 0x000fe20000000000 */
[----:B------:R-:W-:Y:S01]  /*26d0*/  R2UR UR12, R16 ;  /* 0x00000000100c72ca */ /* 0x000fe200000e0000 */
[----:B------:R-:W-:Y:S01]  /*26e0*/  UIADD3 UR8, UPT, UPT, UR8, 0x4000, URZ ;  /* 0x0000400008087890 */ /* 0x000fe2000fffe0ff */
[----:B------:R-:W-:Y:S01]  /*26f0*/  R2UR UR13, R17 ;  /* 0x00000000110d72ca */ /* 0x000fe200000e0000 */
[----:B------:R-:W-:Y:S01]  /*2700*/  UIADD3 UR4, UPT, UPT, UR4, 0x20000, URZ ;  /* 0x0002000004047890 */ /* 0x000fe2000fffe0ff */
[----:B------:R-:W-:Y:S01]  /*2710*/  R2UR UR7, R3 ;  /* 0x00000000030772ca */ /* 0x000fe200000e0000 */
[----:B------:R-:W-:Y:S01]  /*2720*/  UMOV UR5, UR9 ;  /* 0x0000000900057c82 */ /* 0x000fe20008000000 */
[----:B------:R-:W-:Y:S01]  /*2730*/  SEL R30, RZ, 0x1, P0 ;  /* 0x00000001ff1e7807 */ /* 0x000fe20000000000 */
[C-C-:B------:R-:W-:Y:S01]  /*2740*/  IMAD R4, R5.reuse, 0x2800, R2.reuse ;  /* 0x0000280005047824 */ /* 0x140fe200078e0202 */
[----:B------:R-:W-:Y:S02]  /*2750*/  ISETP.NE.AND P0, PT, R5, 0x6, PT ;  /* 0x000000060500780c */ /* 0x000fe40003f05270 */
[----:B------:R-:W-:Y:S01]  /*2760*/  LOP3.LUT R9, R15, R30, RZ, 0x3c, !PT ;  /* 0x0000001e0f097212 */ /* 0x000fe200078e3cff */
[----:B------:R2:W-:Y:S01]  /*2770*/  UTMALDG.2D [UR8], [UR16], desc[UR14] ;  /* 0x00000e08100075b4 */ /* 0x0005e20008009000 */
[----:B------:R-:W-:Y:S01]  /*2780*/  IMAD.MOV.U32 R15, RZ, RZ, 0x6800 ;  /* 0x00006800ff0f7424 */ /* 0x000fe200078e00ff */
[----:B------:R-:W-:Y:S02]  /*2790*/  SEL R7, R7, RZ, P0 ;  /* 0x000000ff07077207 */ /* 0x000fe40000000000 */
[----:B------:R-:W-:Y:S02]  /*27a0*/  LOP3.LUT R29, R9, 0x1, RZ, 0x3c, !PT ;  /* 0x00000001091d7812 */ /* 0x000fe400078e3cff */
[----:B------:R-:W-:Y:S01]  /*27b0*/  ISETP.NE.AND P0, PT, R7, RZ, PT ;  /* 0x000000ff0700720c */ /* 0x000fe20003f05270 */
[----:B------:R2:W-:Y:S01]  /*27c0*/  UTMALDG.2D [UR4], [UR12], desc[UR14] ;  /* 0x00000e040c0075b4 */ /* 0x0005e20008009000 */
[----:B------:R3:W-:Y:S01]  /*27d0*/  SYNCS.ARRIVE.TRANS64 RZ, [R28+URZ], R15 ;  /* 0x0000000f1cff79a7 */ /* 0x0007e200080000ff */
[----:B-1----:R-:W-:Y:S04]  /*27e0*/  IMAD.U32 R27, R29, -0x80000000, RZ ;  /* 0x800000001d1b7824 */ /* 0x002fe800078e00ff */
[----:B------:R-:W1:Y:S01]  /*27f0*/  SYNCS.PHASECHK.TRANS64.TRYWAIT P1, [R26+URZ+0x38], R27 ;  /* 0x0000381b1a0075a7 */ /* 0x000e6200080211ff */
[----:B---3--:R-:W-:Y:S01]  /*2800*/  IMAD R28, R5, 0x4000, R2 ;  /* 0x00004000051c7824 */ /* 0x008fe200078e0202 */
[----:B-12---:R-:W-:Y:S06]  /*2810*/  @!P1 BRA `(.L_x_39) ;  /* 0x0000003800d49947 */ /* 0x006fec0003800000 */
.L_x_91:
        /* <DEDUP_REMOVED lines=23> */
[----:B------:R-:W-:Y:S02]  /*2990*/  SEL R5, R5, RZ, P0 ;  /* 0x000000ff05057207 */ /* 0x000fe40000000000 */
[----:B------:R-:W-:Y:S02]  /*29a0*/  LOP3.LUT R29, R9, 0x1, RZ, 0x3c, !PT ;  /* 0x00000001091d7812 */ /* 0x000fe400078e3cff */
[----:B------:R-:W-:Y:S01]  /*29b0*/  ISETP.NE.AND P0, PT, R5, RZ, PT ;  /* 0x000000ff0500720c */ /* 0x000fe20003f05270 */
[----:B------:R2:W-:Y:S01]  /*29c0*/  UTMALDG.2D [UR4], [UR12], desc[UR14] ;  /* 0x00000e040c0075b4 */ /* 0x0005e20008009000 */
[----:B------:R2:W-:Y:S01]  /*29d0*/  SYNCS.ARRIVE.TRANS64 RZ, [R26+URZ], R15 ;  /* 0x0000000f1aff79a7 */ /* 0x0005e200080000ff */
[----:B------:R-:W-:Y:S02]  /*29e0*/  IMAD.U32 R27, R29, -0x80000000, RZ ;  /* 0x800000001d1b7824 */ /* 0x000fe400078e00ff */
[----:B------:R-:W-:Y:S02]  /*29f0*/  IMAD R29, R7, 0x4000, R2 ;  /* 0x00004000071d7824 */ /* 0x000fe400078e0202 */
[----:B------:R-:W3:Y:S02]  /*2a00*/  SYNCS.PHASECHK.TRANS64.TRYWAIT P1, [R28+URZ+0x38], R27 ;  /* 0x0000381b1c0075a7 */ /* 0x000ee400080211ff */
[----:B--23--:R-:W-:Y:S05]  /*2a10*/  @!P1 BRA `(.L_x_40) ;  /* 0x0000003800709947 */ /* 0x00cfea0003800000 */
.L_x_93:
        /* <DEDUP_REMOVED lines=9> */
[----:B-1----:R-:W-:Y:S01]  /*2ab0*/  IMAD R26, R5, 0x8, R14 ;  /* 0x00000008051a7824 */ /* 0x002fe200078e020e */
        /* <DEDUP_REMOVED lines=8> */
[----:B------:R-:W-:Y:S02]  /*2b40*/  SEL R30, RZ, 0x1, P0 ;  /* 0x00000001ff1e7807 */ /* 0x000fe40000000000 */
        /* <DEDUP_REMOVED lines=8> */
[----:B------:R-:W-:Y:S04]  /*2bd0*/  IMAD.U32 R27, R29, -0x80000000, RZ ;  /* 0x800000001d1b7824 */ /* 0x000fe800078e00ff */
[----:B------:R-:W3:Y:S01]  /*2be0*/  SYNCS.PHASECHK.TRANS64.TRYWAIT P1, [R26+URZ+0x38], R27 ;  /* 0x0000381b1a0075a7 */ /* 0x000ee200080211ff */
[----:B--2---:R-:W-:Y:S01]  /*2bf0*/  IMAD R28, R5, 0x4000, R2 ;  /* 0x00004000051c7824 */ /* 0x004fe200078e0202 */
[----:B-1-3--:R-:W-:Y:S06]  /*2c00*/  @!P1 BRA `(.L_x_41) ;  /* 0x00000038000c9947 */ /* 0x00afec0003800000 */
.L_x_95:
[----:B------:R-:W-:Y:S01]  /*2c10*/  R2UR UR12, R28 ;  /* 0x000000001c0c72ca */ /* 0x000fe200000e0000 */
[----:B------:R-:W-:Y:S01]  /*2c20*/  IMAD R4, R5, 0x2800, R2 ;  /* 0x0000280005047824 */ /* 0x000fe200078e0202 */
[----:B------:R-:W-:Y:S01]  /*2c30*/  SEL R30, RZ, 0x1, P0 ;  /* 0x00000001ff1e7807 */ /* 0x000fe20000000000 */
[----:B------:R-:W-:Y:S01]  /*2c40*/  IMAD R28, R7, 0x8, R14 ;  /* 0x00000008071c7824 */ /* 0x000fe200078e020e */
[----:B------:R-:W-:Y:S01]  /*2c50*/  R2UR UR13, R26 ;  /* 0x000000001a0d72ca */ /* 0x000fe200000e0000 */
[----:B------:R-:W-:Y:S01]  /*2c60*/  UMOV UR24, 0x0 ;  /* 0x0000000000187882 */ /* 0x000fe20000000000 */
[----:B------:R-:W-:Y:S01]  /*2c70*/  LOP3.LUT R9, R9, R30, RZ, 0x3c, !PT ;  /* 0x0000001e09097212 */ /* 0x000fe200078e3cff */
[----:B------:R-:W-:Y:S01]  /*2c80*/  UMOV UR25, 0x10000000 ;  /* 0x1000000000197882 */ /* 0x000fe20000000000 */
[----:B------:R-:W-:Y:S01]  /*2c90*/  R2UR UR16, R4 ;  /* 0x00000000041072ca */ /* 0x000fe200000e0000 */
[----:B------:R-:W-:Y:S01]  /*2ca0*/  UMOV UR14, 0x200 ;  /* 0x00000200000e7882 */ /* 0x000fe20000000000 */
[----:B------:R-:W-:Y:S01]  /*2cb0*/  R2UR UR28, R18 ;  /* 0x00000000121c72ca */ /* 0x000fe200000e0000 */
[--C-:B------:R-:W-:Y:S01]  /*2cc0*/  IMAD R29, R5, 0x200, R2.reuse ;  /* 0x00000200051d7824 */ /* 0x100fe200078e0202 */
[----:B------:R-:W-:Y:S01]  /*2cd0*/  R2UR UR29, R19 ;  /* 0x00000000131d72ca */ /* 0x000fe200000e0000 */
[----:B------:R-:W-:Y:S01]  /*2ce0*/  UIADD3 UR12, UPT, UPT, UR12, 0x4000, URZ ;  /* 0x000040000c0c7890 */ /* 0x000fe2000fffe0ff */
[----:B------:R-:W-:Y:S01]  /*2cf0*/  R2UR UR15, R13 ;  /* 0x000000000d0f72ca */ /* 0x000fe200000e0000 */
[----:B------:R-:W-:Y:S01]  /*2d00*/  UMOV UR18, 0x200 ;  /* 0x0000020000127882 */ /* 0x000fe20000000000 */
[----:B------:R-:W-:Y:S01]  /*2d10*/  R2UR UR8, R29 ;  /* 0x000000001d0872ca */ /* 0x000fe200000e0000 */
[--C-:B------:R-:W-:Y:S01]  /*2d20*/  IMAD R29, R5, 0x400, R2.reuse ;  /* 0x00000400051d7824 */ /* 0x100fe200078e0202 */
[----:B------:R-:W-:Y:S01]  /*2d30*/  R2UR UR26, R16 ;  /* 0x00000000101a72ca */ /* 0x000fe200000e0000 */
[----:B------:R-:W-:Y:S01]  /*2d40*/  UMOV UR17, UR13 ;  /* 0x0000000d00117c82 */ /* 0x000fe20008000000 */
[----:B------:R-:W-:Y:S01]  /*2d50*/  R2UR UR27, R17 ;  /* 0x00000000111b72ca */ /* 0x000fe200000e0000 */
[----:B------:R-:W-:Y:S01]  /*2d60*/  UIADD3 UR16, UPT, UPT, UR16, 0x20000, URZ ;  /* 0x0002000010107890 */ /* 0x000fe2000fffe0ff */
[----:B------:R-:W-:Y:S01]  /*2d70*/  R2UR UR19, R3 ;  /* 0x00000000031372ca */ /* 0x000fe200000e0000 */
[----:B------:R-:W-:Y:S01]  /*2d80*/  UMOV UR11, 0x1 ;  /* 0x00000001000b7882 */ /* 0x000fe20000000000 */
[----:B------:R-:W-:Y:S01]  /*2d90*/  R2UR UR4, R29 ;  /* 0x000000001d0472ca */ /* 0x000fe200000e0000 */
[----:B------:R-:W-:Y:S01]  /*2da0*/  UMOV UR9, UR13 ;  /* 0x0000000d00097c82 */ /* 0x000fe20008000000 */
[----:B------:R-:W-:Y:S01]  /*2db0*/  R2UR UR22, R24 ;  /* 0x00000000181672ca */ /* 0x000fe200000e0000 */
[----:B------:R2:W-:Y:S01]  /*2dc0*/  UTMALDG.2D [UR12], [UR28], desc[UR24] ;  /* 0x0000180c1c0075b4 */ /* 0x0005e20008009000 */
[----:B------:R-:W-:Y:S01]  /*2dd0*/  R2UR UR23, R25 ;  /* 0x00000000191772ca */ /* 0x000fe200000e0000 */
[----:B------:R-:W-:Y:S01]  /*2de0*/  UIADD3 UR8, UPT, UPT, UR8, 0x31800, URZ ;  /* 0x0003180008087890 */ /* 0x000fe2000fffe0ff */
[----:B------:R-:W-:Y:S01]  /*2df0*/  R2UR UR20, R22 ;  /* 0x00000000161472ca */ /* 0x000fe200000e0000 */
[----:B------:R-:W-:Y:S01]  /*2e00*/  UMOV UR10, UR15 ;  /* 0x0000000f000a7c82 */ /* 0x000fe20008000000 */
[----:B------:R-:W-:Y:S01]  /*2e10*/  R2UR UR21, R23 ;  /* 0x00000000171572ca */ /* 0x000fe200000e0000 */
[----:B------:R-:W-:Y:S01]  /*2e20*/  UMOV UR7, 0x1 ;  /* 0x0000000100077882 */ /* 0x000fe20000000000 */
[----:B------:R-:W-:Y:S01]  /*2e30*/  R2UR UR6, R0 ;  /* 0x00000000000672ca */ /* 0x000fe200000e0000 */
[----:B------:R2:W-:Y:S01]  /*2e40*/  UTMALDG.2D [UR16], [UR26], desc[UR24] ;  /* 0x000018101a0075b4 */ /* 0x0005e20008009000 */
[----:B------:R-:W-:Y:S01]  /*2e50*/  UMOV UR5, UR13 ;  /* 0x0000000d00057c82 */ /* 0x000fe20008000000 */
[----:B------:R-:W-:Y:S01]  /*2e60*/  UIADD3 UR4, UPT, UPT, UR4, 0x32600, URZ ;  /* 0x0003260004047890 */ /* 0x000fe2000fffe0ff */
[----:B------:R-:W-:Y:S01]  /*2e70*/  LOP3.LUT R29, R9, 0x1, RZ, 0x3c, !PT ;  /* 0x00000001091d7812 */ /* 0x000fe200078e3cff */
[C---:B------:R-:W-:Y:S01]  /*2e80*/  VIADD R5, R7.reuse, 0x1 ;  /* 0x0000000107057836 */ /* 0x040fe20000000000 */
[C---:B------:R-:W-:Y:S01]  /*2e90*/  ISETP.NE.AND P0, PT, R7.reuse, 0x6, PT ;  /* 0x000000060700780c */ /* 0x040fe20003f05270 */
[--C-:B------:R-:W-:Y:S01]  /*2ea0*/  IMAD R4, R7, 0x2800, R2.reuse ;  /* 0x0000280007047824 */ /* 0x100fe200078e0202 */
[----:B------:R2:W-:Y:S01]  /*2eb0*/  UTMALDG.2D [UR8], [UR22], desc[UR24] ;  /* 0x00001808160075b4 */ /* 0x0005e20008009000 */
[----:B------:R-:W-:Y:S01]  /*2ec0*/  IMAD.U32 R27, R29, -0x80000000, RZ ;  /* 0x800000001d1b7824 */ /* 0x000fe200078e00ff */
[----:B------:R-:W-:Y:S01]  /*2ed0*/  SEL R5, R5, RZ, P0 ;  /* 0x000000ff05057207 */ /* 0x000fe20000000000 */
[----:B------:R-:W-:Y:S03]  /*2ee0*/  IMAD R29, R7, 0x4000, R2 ;  /* 0x00004000071d7824 */ /* 0x000fe600078e0202 */
[----:B------:R-:W-:Y:S01]  /*2ef0*/  ISETP.NE.AND P0, PT, R5, RZ, PT ;  /* 0x000000ff0500720c */ /* 0x000fe20003f05270 */
[----:B------:R2:W-:Y:S01]  /*2f00*/  UTMALDG.2D [UR4], [UR20], desc[UR24] ;  /* 0x00001804140075b4 */ /* 0x0005e20008009000 */
[----:B------:R2:W-:Y:S01]  /*2f10*/  SYNCS.ARRIVE.TRANS64 RZ, [R26+URZ], R21 ;  /* 0x000000151aff79a7 */ /* 0x0005e200080000ff */
[----:B------:R-:W3:Y:S02]  /*2f20*/  SYNCS.PHASECHK.TRANS64.TRYWAIT P1, [R28+URZ+0x38], R27 ;  /* 0x0000381b1c0075a7 */ /* 0x000ee400080211ff */
[----:B--23--:R-:W-:Y:S08]  /*2f30*/  @!P1 BRA `(.L_x_42) ;  /* 0x00000034005c9947 */ /* 0x00cff00003800000 */
.L_x_97:
        /* <DEDUP_REMOVED lines=32> */
.L_x_99:
        /* <DEDUP_REMOVED lines=32> */
.L_x_101:
        /* <DEDUP_REMOVED lines=31> */
.L_x_103:
        /* <DEDUP_REMOVED lines=51> */
.L_x_105:
        /* <DEDUP_REMOVED lines=32> */
.L_x_107:
        /* <DEDUP_REMOVED lines=32> */
.L_x_109:
        /* <DEDUP_REMOVED lines=32> */
.L_x_111:
[----:B------:R-:W-:Y:S01]  /*3e60*/  R2UR UR20, R22 ;  /* 0x00000000161472ca */ /* 0x000fe200000e0000 */
[----:B------:R-:W-:Y:S01]  /*3e70*/  IMAD R22, R7, 0x8, R14 ;  /* 0x0000000807167824 */ /* 0x000fe200078e020e */
[----:B------:R-:W-:Y:S01]  /*3e80*/  R2UR UR21, R23 ;  /* 0x00000000171572ca */ /* 0x000fe200000e0000 */
[----:B------:R-:W-:Y:S01]  /*3e90*/  UMOV UR24, 0x0 ;  /* 0x0000000000187882 */ /* 0x000fe20000000000 */
[----:B------:R-:W-:Y:S01]  /*3ea0*/  SEL R30, RZ, 0x1, P0 ;  /* 0x00000001ff1e7807 */ /* 0x000fe20000000000 */
[----:B------:R-:W-:Y:S01]  /*3eb0*/  UMOV UR25, 0x10000000 ;  /* 0x1000000000197882 */ /* 0x000fe20000000000 */
[----:B------:R-:W-:Y:S01]  /*3ec0*/  R2UR UR12, R28 ;  /* 0x000000001c0c72ca */ /* 0x000fe200000e0000 */
[----:B------:R-:W-:Y:S01]  /*3ed0*/  UMOV UR14, 0x600 ;  /* 0x00000600000e7882 */ /* 0x000fe20000000000 */
[----:B------:R-:W-:Y:S01]  /*3ee0*/  LOP3.LUT R27, R9, R30, RZ, 0x3c, !PT ;  /* 0x0000001e091b7212 */ /* 0x000fe200078e3cff */
[----:B------:R-:W-:Y:S01]  /*3ef0*/  UMOV UR18, 0x600 ;  /* 0x0000060000127882 */ /* 0x000fe20000000000 */
[----:B------:R-:W-:Y:S01]  /*3f00*/  R2UR UR16, R4 ;  /* 0x00000000041072ca */ /* 0x000fe200000e0000 */
[--C-:B------:R-:W-:Y:S01]  /*3f10*/  IMAD R28, R5, 0x200, R2.reuse ;  /* 0x00000200051c7824 */ /* 0x100fe200078e0202 */
[----:B------:R-:W-:Y:S01]  /*3f20*/  R2UR UR13, R26 ;  /* 0x000000001a0d72ca */ /* 0x000fe200000e0000 */
[----:B------:R-:W-:Y:S01]  /*3f30*/  UMOV UR11, 0x3 ;  /* 0x00000003000b7882 */ /* 0x000fe20000000000 */
[----:B------:R-:W-:Y:S01]  /*3f40*/  R2UR UR28, R18 ;  /* 0x00000000121c72ca */ /* 0x000fe200000e0000 */
[----:B------:R-:W-:Y:S01]  /*3f50*/  UMOV UR7, 0x3 ;  /* 0x0000000300077882 */ /* 0x000fe20000000000 */
[----:B------:R-:W-:Y:S01]  /*3f60*/  R2UR UR29, R19 ;  /* 0x00000000131d72ca */ /* 0x000fe200000e0000 */
[--C-:B------:R-:W-:Y:S01]  /*3f70*/  IMAD R4, R7, 0x2800, R2.reuse ;  /* 0x0000280007047824 */ /* 0x100fe200078e0202 */
[----:B------:R-:W-:Y:S01]  /*3f80*/  R2UR UR15, R13 ;  /* 0x000000000d0f72ca */ /* 0x000fe200000e0000 */
[----:B------:R-:W-:Y:S01]  /*3f90*/  UIADD3 UR12, UPT, UPT, UR12, 0x4000, URZ ;  /* 0x000040000c0c7890 */ /* 0x000fe2000fffe0ff */
[----:B------:R-:W-:Y:S02]  /*3fa0*/  R2UR UR8, R28 ;  /* 0x000000001c0872ca */ /* 0x000fe400000e0000 */
[----:B------:R-:W-:Y:S01]  /*3fb0*/  R2UR UR26, R16 ;  /* 0x00000000101a72ca */ /* 0x000fe200000e0000 */
[----:B------:R-:W-:Y:S01]  /*3fc0*/  UIADD3 UR16, UPT, UPT, UR16, 0x20000, URZ ;  /* 0x0002000010107890 */ /* 0x000fe2000fffe0ff */
[----:B------:R-:W-:Y:S01]  /*3fd0*/  R2UR UR27, R17 ;  /* 0x00000000111b72ca */ /* 0x000fe200000e0000 */
[----:B------:R-:W-:Y:S01]  /*3fe0*/  UMOV UR17, UR13 ;  /* 0x0000000d00117c82 */ /* 0x000fe20008000000 */
[----:B------:R-:W-:Y:S01]  /*3ff0*/  R2UR UR19, R3 ;  /* 0x00000000031372ca */ /* 0x000fe200000e0000 */
[----:B------:R-:W-:Y:S01]  /*4000*/  UMOV UR9, UR13 ;  /* 0x0000000d00097c82 */ /* 0x000fe20008000000 */
[----:B------:R-:W-:Y:S01]  /*4010*/  R2UR UR22, R24 ;  /* 0x00000000181672ca */ /* 0x000fe200000e0000 */
[--C-:B------:R-:W-:Y:S01]  /*4020*/  IMAD R24, R5, 0x400, R2.reuse ;  /* 0x0000040005187824 */ /* 0x100fe200078e0202 */
[----:B------:R-:W-:Y:S01]  /*4030*/  R2UR UR23, R25 ;  /* 0x00000000191772ca */ /* 0x000fe200000e0000 */
[----:B------:R2:W-:Y:S01]  /*4040*/  UTMALDG.2D [UR12], [UR28], desc[UR24] ;  /* 0x0000180c1c0075b4 */ /* 0x0005e20008009000 */
[----:B------:R-:W-:Y:S01]  /*4050*/  R2UR UR6, R0 ;  /* 0x00000000000672ca */ /* 0x000fe200000e0000 */
[----:B------:R-:W-:Y:S01]  /*4060*/  UIADD3 UR8, UPT, UPT, UR8, 0x31800, URZ ;  /* 0x0003180008087890 */ /* 0x000fe2000fffe0ff */
[----:B------:R-:W-:Y:S01]  /*4070*/  R2UR UR4, R24 ;  /* 0x00000000180472ca */ /* 0x000fe200000e0000 */
[----:B------:R-:W-:Y:S01]  /*4080*/  UMOV UR10, UR15 ;  /* 0x0000000f000a7c82 */ /* 0x000fe20008000000 */
[----:B------:R-:W-:Y:S01]  /*4090*/  UMOV UR5, UR13 ;  /* 0x0000000d00057c82 */ /* 0x000fe20008000000 */
[----:B------:R-:W-:Y:S01]  /*40a0*/  LOP3.LUT R23, R27, 0x1, RZ, 0x3c, !PT ;  /* 0x000000011b177812 */ /* 0x000fe200078e3cff */
[C---:B------:R-:W-:Y:S01]  /*40b0*/  VIADD R5, R7.reuse, 0x1 ;  /* 0x0000000107057836 */ /* 0x040fe20000000000 */
[----:B------:R2:W-:Y:S01]  /*40c0*/  UTMALDG.2D [UR16], [UR26], desc[UR24] ;  /* 0x000018101a0075b4 */ /* 0x0005e20008009000 */
[----:B------:R-:W-:Y:S02]  /*40d0*/  ISETP.NE.AND P0, PT, R7, 0x6, PT ;  /* 0x000000060700780c */ /* 0x000fe40003f05270 */
[----:B------:R-:W-:Y:S02]  /*40e0*/  IMAD.U32 R9, R23, -0x80000000, RZ ;  /* 0x8000000017097824 */ /* 0x000fe400078e00ff */
[----:B------:R-:W-:Y:S03]  /*40f0*/  SEL R5, R5, RZ, P0 ;  /* 0x000000ff05057207 */ /* 0x000fe60000000000 */
[----:B------:R-:W-:Y:S01]  /*4100*/  UIADD3 UR4, UPT, UPT, UR4, 0x32600, URZ ;  /* 0x0003260004047890 */ /* 0x000fe2000fffe0ff */
[----:B------:R2:W-:Y:S01]  /*4110*/  UTMALDG.2D [UR8], [UR22], desc[UR24] ;  /* 0x00001808160075b4 */ /* 0x0005e20008009000 */
[----:B------:R-:W-:Y:S07]  /*4120*/  ISETP.NE.AND P0, PT, R5, RZ, PT ;  /* 0x000000ff0500720c */ /* 0x000fee0003f05270 */
[----:B------:R2:W-:Y:S01]  /*4130*/  UTMALDG.2D [UR4], [UR20], desc[UR24] ;  /* 0x00001804140075b4 */ /* 0x0005e20008009000 */
[----:B------:R3:W-:Y:S01]  /*4140*/  SYNCS.ARRIVE.TRANS64 RZ, [R26+URZ], R21 ;  /* 0x000000151aff79a7 */ /* 0x0007e200080000ff */
[----:B------:R-:W4:Y:S01]  /*4150*/  SYNCS.PHASECHK.TRANS64.TRYWAIT P1, [R22+URZ+0x38], R9 ;  /* 0x00003809160075a7 */ /* 0x000f2200080211ff */
[----:B---3--:R-:W-:Y:S01]  /*4160*/  IMAD R21, R7, 0x4000, R2 ;  /* 0x0000400007157824 */ /* 0x008fe200078e0202 */
[----:B--2-4-:R-:W-:Y:S06]  /*4170*/  @!P1 BRA `(.L_x_50) ;  /* 0x00000024009c9947 */ /* 0x014fec0003800000 */
.L_x_113:
        /* <DEDUP_REMOVED lines=18> */
[----:B-1----:R-:W-:Y:S01]  /*42a0*/  SEL R26, RZ, 0x1, P0 ;  /* 0x00000001ff1a7807 */ /* 0x002fe20000000000 */
        /* <DEDUP_REMOVED lines=12> */
[----:B-1-3--:R-:W-:Y:S05]  /*4370*/  @!P1 BRA `(.L_x_51) ;  /* 0x0000002400389947 */ /* 0x00afea0003800000 */
.L_x_115:
        /* <DEDUP_REMOVED lines=11> */
[--C-:B------:R-:W-:Y:S01]  /*4430*/  IMAD R0, R9, 0x2800, R2.reuse ;  /* 0x0000280009007824 */ /* 0x100fe200078e0202 */
[----:B------:R-:W-:Y:S01]  /*4440*/  R2UR UR12, R16 ;  /* 0x00000000100c72ca */ /* 0x000fe200000e0000 */
[----:B------:R-:W-:Y:S01]  /*4450*/  UIADD3 UR8, UPT, UPT, UR8, 0x4000, URZ ;  /* 0x0000400008087890 */ /* 0x000fe2000fffe0ff */
[----:B------:R-:W-:Y:S01]  /*4460*/  R2UR UR13, R17 ;  /* 0x00000000110d72ca */ /* 0x000fe200000e0000 */
[----:B------:R-:W-:Y:S01]  /*4470*/  UIADD3 UR4, UPT, UPT, UR4, 0x20000, URZ ;  /* 0x0002000004047890 */ /* 0x000fe2000fffe0ff */
[----:B------:R-:W-:Y:S01]  /*4480*/  R2UR UR7, R3 ;  /* 0x00000000030772ca */ /* 0x000fe200000e0000 */
[----:B------:R-:W-:Y:S01]  /*4490*/  UMOV UR5, UR9 ;  /* 0x0000000900057c82 */ /* 0x000fe20008000000 */
[----:B--2---:R-:W-:Y:S04]  /*44a0*/  SEL R22, RZ, 0x1, P0 ;  /* 0x00000001ff167807 */ /* 0x004fe80000000000 */
[----:B------:R-:W-:Y:S01]  /*44b0*/  LOP3.LUT R27, R27, R22, RZ, 0x3c, !PT ;  /* 0x000000161b1b7212 */ /* 0x000fe200078e3cff */
[----:B------:R2:W-:Y:S03]  /*44c0*/  UTMALDG.2D [UR8], [UR16], desc[UR14] ;  /* 0x00000e08100075b4 */ /* 0x0005e60008009000 */
[----:B------:R-:W-:Y:S03]  /*44d0*/  LOP3.LUT R7, R27, 0x1, RZ, 0x3c, !PT ;  /* 0x000000011b077812 */ /* 0x000fe600078e3cff */
[----:B------:R2:W-:Y:S01]  /*44e0*/  UTMALDG.2D [UR4], [UR12], desc[UR14] ;  /* 0x00000e040c0075b4 */ /* 0x0005e20008009000 */
[----:B------:R2:W-:Y:S01]  /*44f0*/  SYNCS.ARRIVE.TRANS64 RZ, [R24+URZ], R15 ;  /* 0x0000000f18ff79a7 */ /* 0x0005e200080000ff */
[----:B-1----:R-:W-:Y:S02]  /*4500*/  IMAD.U32 R5, R7, -0x80000000, RZ ;  /* 0x8000000007057824 */ /* 0x002fe400078e00ff */
[----:B------:R-:W-:Y:S02]  /*4510*/  IMAD R7, R9, 0x4000, R2 ;  /* 0x0000400009077824 */ /* 0x000fe400078e0202 */
[----:B------:R-:W1:Y:S02]  /*4520*/  SYNCS.PHASECHK.TRANS64.TRYWAIT P0, [R4+URZ+0x38], R5 ;  /* 0x00003805040075a7 */ /* 0x000e6400080011ff */
[----:B-12---:R-:W-:Y:S05]  /*4530*/  @!P0 BRA `(.L_x_52) ;  /* 0x0000002000e48947 */ /* 0x006fea0003800000 */
.L_x_117:
        /* <DEDUP_REMOVED lines=9> */
[----:B------:R-:W-:Y:S01]  /*45d0*/  VIADD R7, R9, 0x1 ;  /* 0x0000000109077836 */ /* 0x000fe20000000000 */
[----:B------:R-:W-:Y:S01]  /*45e0*/  R2UR UR9, R4 ;  /* 0x00000000040972ca */ /* 0x000fe200000e0000 */
[----:B------:R-:W-:Y:S01]  /*45f0*/  VIADD R8, R8, 0x1 ;  /* 0x0000000108087836 */ /* 0x000fe20000000000 */
[----:B------:R-:W-:Y:S01]  /*4600*/  R2UR UR12, R16 ;  /* 0x00000000100c72ca */ /* 0x000fe200000e0000 */
[----:B------:R-:W-:Y:S01]  /*4610*/  UIADD3 UR8, UPT, UPT, UR8, 0x4000, URZ ;  /* 0x0000400008087890 */ /* 0x000fe2000fffe0ff */
[----:B------:R-:W-:Y:S01]  /*4620*/  R2UR UR13, R17 ;  /* 0x00000000110d72ca */ /* 0x000fe200000e0000 */
[----:B------:R-:W-:Y:S01]  /*4630*/  UIADD3 UR4, UPT, UPT, UR4, 0x20000, URZ ;  /* 0x0002000004047890 */ /* 0x000fe2000fffe0ff */
[----:B------:R-:W-:Y:S02]  /*4640*/  R2UR UR7, R3 ;  /* 0x00000000030772ca */ /* 0x000fe400000e0000 */
[----:B------:R-:W-:Y:S04]  /*4650*/  ISETP.NE.AND P0, PT, R9, 0x6, PT ;  /* 0x000000060900780c */ /* 0x000fe80003f05270 */
[----:B------:R-:W-:Y:S01]  /*4660*/  SEL R7, R7, RZ, P0 ;  /* 0x000000ff07077207 */ /* 0x000fe20000000000 */
[----:B------:R2:W-:Y:S01]  /*4670*/  UTMALDG.2D [UR8], [UR16], desc[UR14] ;  /* 0x00000e08100075b4 */ /* 0x0005e20008009000 */
[----:B------:R-:W-:Y:S01]  /*4680*/  UMOV UR5, UR9 ;  /* 0x0000000900057c82 */ /* 0x000fe20008000000 */
[----:B------:R-:W-:Y:S02]  /*4690*/  ISETP.NE.AND P0, PT, R8, 0x1, PT ;  /* 0x000000010800780c */ /* 0x000fe40003f05270 */
[----:B------:R-:W-:Y:S02]  /*46a0*/  ISETP.NE.AND P1, PT, R7, RZ, PT ;  /* 0x000000ff0700720c */ /* 0x000fe40003f25270 */
[----:B------:R2:W-:Y:S01]  /*46b0*/  UTMALDG.2D [UR4], [UR12], desc[UR14] ;  /* 0x00000e040c0075b4 */ /* 0x0005e20008009000 */
[----:B------:R3:W-:Y:S02]  /*46c0*/  SYNCS.ARRIVE.TRANS64 RZ, [R4+URZ], R15 ;  /* 0x0000000f04ff79a7 */ /* 0x0007e400080000ff */
[----:B-1-3--:R-:W-:Y:S04]  /*46d0*/  SEL R4, RZ, 0x1, P1 ;  /* 0x00000001ff047807 */ /* 0x00afe80000800000 */
[----:B------:R-:W-:Y:S02]  /*46e0*/  LOP3.LUT R15, R27, R4, RZ, 0x3c, !PT ;  /* 0x000000041b0f7212 */ /* 0x000fe400078e3cff */
[----:B--2---:R-:W-:Y:S05]  /*46f0*/  @!P0 EXIT ;  /* 0x000000000000894d */ /* 0x004fea0003800000 */
[----:B------:R-:W-:Y:S02]  /*4700*/  IADD3 R12, PT, PT, R12, 0x88, RZ ;  /* 0x000000880c0c7810 */ /* 0x000fe40007ffe0ff */
[----:B------:R-:W-:Y:S01]  /*4710*/  IADD3 R6, PT, PT, R6, 0x88, RZ ;  /* 0x0000008806067810 */ /* 0x000fe20007ffe0ff */
[----:B------:R-:W-:Y:S06]  /*4720*/  BRA `(.L_x_53) ;  /* 0xffffffd800387947 */ /* 0x000fec000383ffff */
.L_x_23:
[----:B------:R-:W-:-:S04]  /*4730*/  LOP3.LUT R2, R21, 0xfffffffc, RZ, 0xc0, !PT ;  /* 0xfffffffc15027812 */ /* 0x000fc800078ec0ff */
[----:B------:R-:W-:-:S13]  /*4740*/  ISETP.NE.AND P0, PT, R2, 0x4, PT ;  /* 0x000000040200780c */ /* 0x000fda0003f05270 */
[----:B-1----:R-:W-:Y:S05]  /*4750*/  @P0 EXIT ;  /* 0x000000000000094d */ /* 0x002fea0003800000 */
[----:B------:R-:W1:Y:S01]  /*4760*/  S2R R2, SR_CgaCtaId ;  /* 0x0000000000027919 */ /* 0x000e620000008800 */
[----:B------:R-:W-:-:S04]  /*4770*/  MOV R5, 0x400 ;  /* 0x0000040000057802 */ /* 0x000fc80000000f00 */
[----:B-1----:R-:W-:-:S05]  /*4780*/  LEA R2, R2, R5, 0x18 ;  /* 0x0000000502027211 */ /* 0x002fca00078ec0ff */
[----:B------:R-:W1:Y:S02]  /*4790*/  LDS R4, [R2+0x342c8] ;  /* 0x0342c80002047984 */ /* 0x000e640000000800 */
[----:B-1----:R-:W-:-:S13]  /*47a0*/  ISETP.NE.AND P0, PT, R4, RZ, PT ;  /* 0x000000ff0400720c */ /* 0x002fda0003f05270 */
[----:B------:R-:W-:Y:S05]  /*47b0*/  @!P0 BRA `(.L_x_54) ;  /* 0x0000000000048947 */ /* 0x000fea0003800000 */
[----:B------:R-:W-:Y:S05]  /*47c0*/  BPT.TRAP 0x1 ;  /* 0x000000040000795c */ /* 0x000fea0000300000 */
.L_x_54:
[----:B------:R-:W1:Y:S01]  /*47d0*/  S2UR UR4, SR_CTAID.X ;  /* 0x00000000000479c3 */ /* 0x000e620000002500 */
[----:B------:R-:W-:Y:S02]  /*47e0*/  IADD3 R21, PT, PT, R21, -0x4, RZ ;  /* 0xfffffffc15157810 */ /* 0x000fe40007ffe0ff */
[----:B-1----:R-:W-:-:S13]  /*47f0*/  ISETP.LE.U32.AND P0, PT, R3, UR4, PT ;  /* 0x0000000403007c0c */ /* 0x002fda000bf03070 */
[----:B------:R-:W-:Y:S05]  /*4800*/  @P0 BRA `(.L_x_55) ;  /* 0x0000001400840947 */ /* 0x000fea0003800000 */
[----:B------:R-:W-:Y:S01]  /*4810*/  IMAD.U32 R31, RZ, RZ, UR4 ;  /* 0x00000004ff1f7e24 */ /* 0x000fe2000f8e00ff */
[----:B------:R-:W-:Y:S01]  /*4820*/  MOV R22, 0xffffffff ;  /* 0xffffffff00167802 */ /* 0x000fe20000000f00 */
[----:B------:R-:W-:Y:S02]  /*4830*/  IMAD.SHL.U32 R0, R0, 0x4, RZ ;  /* 0x0000000400007824 */ /* 0x000fe400078e00ff */
[----:B------:R-:W-:Y:S01]  /*4840*/  IMAD.SHL.U32 R32, R21, 0x800, RZ ;  /* 0x0000080015207824 */ /* 0x000fe200078e00ff */
[----:B------:R-:W-:Y:S01]  /*4850*/  LOP3.LUT R24, RZ, R31, RZ, 0x33, !PT ;  /* 0x0000001fff187212 */ /* 0x000fe200078e33ff */
[C---:B------:R-:W-:Y:S01]  /*4860*/  VIADD R28, R0.reuse, 0x1 ;  /* 0x00000001001c7836 */ /* 0x040fe20000000000 */
[----:B------:R-:W-:Y:S01]  /*4870*/  SHF.R.U32.HI R30, RZ, 0x3, R0 ;  /* 0x00000003ff1e7819 */ /* 0x000fe20000011600 */
[C---:B------:R-:W-:Y:S01]  /*4880*/  VIADD R4, R0.reuse, 0x2 ;  /* 0x0000000200047836 */ /* 0x040fe20000000000 */
[----:B------:R-:W-:Y:S01]  /*4890*/  IADD3 R26, PT, PT, R0, 0x3, RZ ;  /* 0x00000003001a7810 */ /* 0x000fe20007ffe0ff */
[----:B------:R-:W-:Y:S01]  /*48a0*/  IMAD.IADD R24, R3, 0x1, R24 ;  /* 0x0000000103187824 */ /* 0x000fe200078e0218 */
[----:B------:R-:W-:Y:S01]  /*48b0*/  LOP3.LUT R3, R30, 0x3, RZ, 0xc0, !PT ;  /* 0x000000031e037812 */ /* 0x000fe200078ec0ff */
[----:B------:R-:W-:Y:S01]  /*48c0*/  IMAD.MOV.U32 R23, RZ, RZ, RZ ;  /* 0x000000ffff177224 */ /* 0x000fe200078e00ff */
[----:B------:R-:W-:Y:S01]  /*48d0*/  PRMT R25, R31, 0x7610, R25 ;  /* 0x000076101f197816 */ /* 0x000fe20000000019 */
[----:B------:R-:W-:Y:S01]  /*48e0*/  IMAD.HI.U32 R24, R24, -0xf0f0f0f, RZ ;  /* 0xf0f0f0f118187827 */ /* 0x000fe200078e00ff */
[----:B------:R-:W-:-:S02]  /*48f0*/  LOP3.LUT R28, R3, 0x5, R28, 0x78, !PT ;  /* 0x00000005031c7812 */ /* 0x000fc400078e781c */
[C---:B------:R-:W-:Y:S02]  /*4900*/  LOP3.LUT R27, R3.reuse, 0x6, R4, 0x78, !PT ;  /* 0x00000006031b7812 */ /* 0x040fe400078e7804 */
[----:B------:R-:W-:Y:S02]  /*4910*/  SHF.R.U32.HI R24, RZ, 0x7, R24 ;  /* 0x00000007ff187819 */ /* 0x000fe40000011618 */
[C---:B------:R-:W-:Y:S02]  /*4920*/  LOP3.LUT R29, R3.reuse, 0x4, R0, 0xf8, !PT ;  /* 0x00000004031d7812 */ /* 0x040fe400078ef800 */
[----:B------:R-:W-:Y:S01]  /*4930*/  LOP3.LUT R26, R3, 0x7, R26, 0x78, !PT ;  /* 0x00000007031a7812 */ /* 0x000fe200078e781a */
[----:B------:R-:W-:-:S07]  /*4940*/  IMAD.MOV R24, RZ, RZ, -R24 ;  /* 0x000000ffff187224 */ /* 0x000fce00078e0a18 */
.L_x_72:
[----:B-1----:R-:W-:Y:S01]  /*4950*/  SHF.R.U32.HI R35, RZ, 0x4, R31 ;  /* 0x00000004ff237819 */ /* 0x002fe2000001161f */
[----:B------:R-:W-:Y:S01]  /*4960*/  VIADD R24, R24, 0x1 ;  /* 0x0000000118187836 */ /* 0x000fe20000000000 */
[----:B------:R-:W-:Y:S05]  /*4970*/  YIELD ;  /* 0x0000000000007946 */ /* 0x000fea0003800000 */
[----:B------:R-:W-:Y:S01]  /*4980*/  IMAD.HI.U32 R35, R35, 0x5b05b06, RZ ;  /* 0x05b05b0623237827 */ /* 0x000fe200078e00ff */
[----:B------:R-:W-:Y:S02]  /*4990*/  ISETP.NE.AND P2, PT, R21, RZ, PT ;  /* 0x000000ff1500720c */ /* 0x000fe40003f45270 */
[----:B------:R-:W-:Y:S01]  /*49a0*/  ISETP.NE.AND P0, PT, R24, 0x1, PT ;  /* 0x000000011800780c */ /* 0x000fe20003f05270 */
[C---:B------:R-:W-:Y:S01]  /*49b0*/  IMAD R45, R35.reuse, -0x10, R20 ;  /* 0xfffffff0232d7824 */ /* 0x040fe200078e0214 */
[----:B------:R-:W-:Y:S01]  /*49c0*/  PRMT R0, R35, 0x9910, RZ ;  /* 0x0000991023007816 */ /* 0x000fe200000000ff */
[----:B------:R-:W-:Y:S01]  /*49d0*/  VIADD R22, R22, 0x1 ;  /* 0x0000000116167836 */ /* 0x000fe20000000000 */
[----:B------:R-:W-:-:S02]  /*49e0*/  MOV R4, 0x4a60 ;  /* 0x00004a6000047802 */ /* 0x000fc40000000f00 */
[----:B------:R-:W-:Y:S01]  /*49f0*/  VIMNMX.U32 R45, PT, PT, R45, 0x10, PT ;  /* 0x000000102d2d7848 */ /* 0x000fe20003fe0000 */
[----:B------:R-:W-:-:S04]  /*4a00*/  IMAD R0, R0, 0x2d0, RZ ;  /* 0x000002d000007824 */ /* 0x000fc800078e02ff */
[----:B------:R-:W-:-:S05]  /*4a10*/  IMAD.MOV R44, RZ, RZ, -R0 ;  /* 0x000000ffff2c7224 */ /* 0x000fca00078e0a00 */
[----:B------:R-:W-:-:S05]  /*4a20*/  PRMT R44, R44, 0x7710, RZ ;  /* 0x000077102c2c7816 */ /* 0x000fca00000000ff */
[----:B------:R-:W-:-:S05]  /*4a30*/  IMAD.IADD R44, R44, 0x1, R25 ;  /* 0x000000012c2c7824 */ /* 0x000fca00078e0219 */
[----:B------:R-:W-:Y:S02]  /*4a40*/  LOP3.LUT R3, R44, 0xffff, RZ, 0xc0, !PT ;  /* 0x0000ffff2c037812 */ /* 0x000fe400078ec0ff */
[----:B------:R-:W-:Y:S05]  /*4a50*/  CALL.REL.NOINC `($__internal_3_$__cuda_sm20_div_u16) ;  /* 0x0000001c00f47944 */ /* 0x000fea0003c00000 */
[C---:B------:R-:W-:Y:S01]  /*4a60*/  IMAD.SHL.U32 R3, R22.reuse, 0x8, RZ ;  /* 0x0000000816037824 */ /* 0x040fe200078e00ff */
[----:B------:R-:W-:Y:S02]  /*4a70*/  SHF.R.U32.HI R4, RZ, 0x1, R22 ;  /* 0x00000001ff047819 */ /* 0x000fe40000011616 */
[----:B------:R-:W-:Y:S02]  /*4a80*/  LOP3.LUT R33, R22, 0x1, RZ, 0xc0, !PT ;  /* 0x0000000116217812 */ /* 0x000fe400078ec0ff */
[----:B------:R-:W-:Y:S02]  /*4a90*/  LOP3.LUT R3, R3, 0x8, RZ, 0xc0, !PT ;  /* 0x0000000803037812 */ /* 0x000fe400078ec0ff */
[----:B------:R-:W-:Y:S01]  /*4aa0*/  LOP3.LUT R4, R4, 0x1, RZ, 0xc0, !PT ;  /* 0x0000000104047812 */ /* 0x000fe200078ec0ff */
[----:B------:R-:W-:Y:S02]  /*4ab0*/  IMAD R33, R33, 0xa0, RZ ;  /* 0x000000a021217824 */ /* 0x000fe400078e02ff */
[----:B------:R-:W-:-:S02]  /*4ac0*/  IMAD.IADD R3, R2, 0x1, R3 ;  /* 0x0000000102037824 */ /* 0x000fc400078e0203 */
[----:B------:R-:W-:-:S04]  /*4ad0*/  IMAD.U32 R4, R4, -0x80000000, RZ ;  /* 0x8000000004047824 */ /* 0x000fc800078e00ff */
[----:B------:R-:W1:Y:S02]  /*4ae0*/  SYNCS.PHASECHK.TRANS64.TRYWAIT P1, [R3+URZ+0x342a8], R4 ;  /* 0x0342a804030075a7 */ /* 0x000e6400080211ff */
[----:B-1----:R-:W-:Y:S05]  /*4af0*/  @!P1 BRA `(.L_x_56) ;  /* 0x0000001c00909947 */ /* 0x002fea0003800000 */
.L_x_119:
[----:B------:R-:W-:Y:S01]  /*4b00*/  NOP ;  /* 0x0000000000007918 */ /* 0x000fe20000000000 */
[----:B------:R-:W-:Y:S05]  /*4b10*/  @P2 BRA `(.L_x_57) ;  /* 0x0000000000042947 */ /* 0x000fea0003800000 */
[----:B------:R-:W-:-:S04]  /*4b20*/  DEPBAR.LE SB0, 0x1 ;  /* 0x000080400000791a */ /* 0x000fc80000000000 */
.L_x_57:
[----:B------:R-:W-:Y:S05]  /*4b30*/  WARPSYNC.ALL ;  /* 0x0000000000007948 */ /* 0x000fea0003800000 */
[----:B------:R-:W-:Y:S01]  /*4b40*/  NOP ;  /* 0x0000000000007918 */ /* 0x000fe20000000000 */
[----:B------:R-:W-:Y:S01]  /*4b50*/  BAR.SYNC.DEFER_BLOCKING 0x8, 0x80 ;  /* 0x0202000000007b1d */ /* 0x000fe20000010000 */
[----:B------:R-:W-:Y:S01]  /*4b60*/  R2UR UR5, R33 ;  /* 0x00000000210572ca */ /* 0x000fe200000e0000 */
[----:B------:R-:W-:Y:S01]  /*4b70*/  IMAD R39, R23, 0x2000, R32 ;  /* 0x0000200017277824 */ /* 0x000fe200078e0220 */
[----:B------:R-:W-:Y:S02]  /*4b80*/  R2UR UR4, R33 ;  /* 0x00000000210472ca */ /* 0x000fe400000e0000 */
[----:B------:R-:W-:Y:S01]  /*4b90*/  PRMT R46, R45, 0x9910, RZ ;  /* 0x000099102d2e7816 */ /* 0x000fe200000000ff */
[----:B------:R-:W-:Y:S01]  /*4ba0*/  IMAD R34, R30, 0x80, R39 ;  /* 0x000000801e227824 */ /* 0x000fe200078e0227 */
[----:B------:R-:W-:-:S02]  /*4bb0*/  PRMT R45, R0, 0x9910, RZ ;  /* 0x00009910002d7816 */ /* 0x000fc400000000ff */
[----:B------:R-:W-:Y:S01]  /*4bc0*/  ISETP.NE.AND P1, PT, R21, RZ, PT ;  /* 0x000000ff1500720c */ /* 0x000fe20003f25270 */
[----:B------:R-:W-:Y:S01]  /*4bd0*/  IMAD R47, R29, 0x10, R34 ;  /* 0x000000101d2f7824 */ /* 0x000fe200078e0222 */
[----:B------:R-:W-:Y:S01]  /*4be0*/  LOP3.LUT R0, R0, 0xffff, RZ, 0xc0, !PT ;  /* 0x0000ffff00007812 */ /* 0x000fe200078ec0ff */
[----:B------:R-:W-:Y:S02]  /*4bf0*/  IMAD R45, R45, R46, RZ ;  /* 0x0000002e2d2d7224 */ /* 0x000fe400078e02ff */
[----:B------:R-:W2:Y:S01]  /*4c00*/  LDTM.x8 R12, tmem[UR5] ;  /* 0x00000005000c79ee */ /* 0x000ea200081c0000 */
[C---:B------:R-:W-:Y:S01]  /*4c10*/  R2UR UR5, R33.reuse ;  /* 0x00000000210572ca */ /* 0x040fe200000e0000 */
[----:B------:R-:W-:Y:S02]  /*4c20*/  IMAD.IADD R47, R2, 0x1, R47 ;  /* 0x00000001022f7824 */ /* 0x000fe400078e022f */
[----:B------:R-:W-:Y:S01]  /*4c30*/  IMAD R0, R0, 0xa0, RZ ;  /* 0x000000a000007824 */ /* 0x000fe200078e02ff */
[----:B------:R-:W-:Y:S01]  /*4c40*/  NOP ;  /* 0x0000000000007918 */ /* 0x000fe20000000000 */
[----:B-12---:R-:W1:Y:S01]  /*4c50*/  LDTM.x8 R4, tmem[UR4+0x8] ;  /* 0x00000804000479ee */ /* 0x006e6200081c0000 */
[----:B------:R-:W-:-:S02]  /*4c60*/  R2UR UR4, R33 ;  /* 0x00000000210472ca */ /* 0x000fc400000e0000 */
[----:B------:R-:W-:Y:S02]  /*4c70*/  F2FP.BF16.F32.PACK_AB R36, R13, R12 ;  /* 0x0000000c0d24723e */ /* 0x000fe400000010ff */
[----:B------:R-:W-:Y:S02]  /*4c80*/  F2FP.BF16.F32.PACK_AB R37, R15, R14 ;  /* 0x0000000e0f25723e */ /* 0x000fe400000010ff */
[----:B------:R-:W-:Y:S02]  /*4c90*/  F2FP.BF16.F32.PACK_AB R38, R17, R16 ;  /* 0x000000101126723e */ /* 0x000fe400000010ff */
[----:B------:R-:W-:Y:S02]  /*4ca0*/  F2FP.BF16.F32.PACK_AB R39, R19, R18 ;  /* 0x000000121327723e */ /* 0x000fe400000010ff */
[----:B-1----:R-:W-:Y:S01]  /*4cb0*/  F2FP.BF16.F32.PACK_AB R40, R5, R4 ;  /* 0x000000040528723e */ /* 0x002fe200000010ff */
[----:B------:R-:W-:Y:S01]  /*4cc0*/  IMAD R5, R28, 0x10, R34 ;  /* 0x000000101c057824 */ /* 0x000fe200078e0222 */
[----:B------:R-:W-:Y:S01]  /*4cd0*/  F2FP.BF16.F32.PACK_AB R41, R7, R6 ;  /* 0x000000060729723e */ /* 0x000fe200000010ff */
[----:B------:R1:W-:Y:S01]  /*4ce0*/  STS.128 [R47], R36 ;  /* 0x000000242f007388 */ /* 0x0003e20000000c00 */
[----:B------:R-:W-:Y:S01]  /*4cf0*/  F2FP.BF16.F32.PACK_AB R42, R9, R8 ;  /* 0x00000008092a723e */ /* 0x000fe200000010ff */
[----:B------:R-:W-:Y:S01]  /*4d00*/  IMAD.IADD R48, R2, 0x1, R5 ;  /* 0x0000000102307824 */ /* 0x000fe200078e0205 */
[----:B------:R-:W-:Y:S01]  /*4d10*/  F2FP.BF16.F32.PACK_AB R43, R11, R10 ;  /* 0x0000000a0b2b723e */ /* 0x000fe200000010ff */
[----:B------:R-:W-:Y:S01]  /*4d20*/  NOP ;  /* 0x0000000000007918 */ /* 0x000fe20000000000 */
[----:B------:R-:W2:Y:S03]  /*4d30*/  LDTM.x8 R12, tmem[UR5+0x10] ;  /* 0x00001005000c79ee */ /* 0x000ea600081c0000 */
[----:B------:R3:W-:Y:S01]  /*4d40*/  STS.128 [R48], R40 ;  /* 0x0000002830007388 */ /* 0x0007e20000000c00 */
[----:B------:R-:W-:Y:S01]  /*4d50*/  NOP ;  /* 0x0000000000007918 */ /* 0x000fe20000000000 */
[----:B--2---:R-:W2:Y:S01]  /*4d60*/  LDTM.x8 R4, tmem[UR4+0x18] ;  /* 0x00001804000479ee */ /* 0x004ea200081c0000 */
[----:B------:R-:W-:-:S02]  /*4d70*/  F2FP.BF16.F32.PACK_AB R12, R13, R12 ;  /* 0x0000000c0d0c723e */ /* 0x000fc400000010ff */
[----:B------:R-:W-:Y:S01]  /*4d80*/  F2FP.BF16.F32.PACK_AB R13, R15, R14 ;  /* 0x0000000e0f0d723e */ /* 0x000fe200000010ff */
[----:B-1----:R-:W-:Y:S01]  /*4d90*/  IMAD.MOV R36, RZ, RZ, -R45 ;  /* 0x000000ffff247224 */ /* 0x002fe200078e0a2d */
[----:B------:R-:W-:Y:S01]  /*4da0*/  F2FP.BF16.F32.PACK_AB R14, R17, R16 ;  /* 0x00000010110e723e */ /* 0x000fe200000010ff */
[--C-:B------:R-:W-:Y:S01]  /*4db0*/  IMAD R17, R27, 0x10, R34.reuse ;  /* 0x000000101b117824 */ /* 0x100fe200078e0222 */
[----:B------:R-:W-:Y:S02]  /*4dc0*/  F2FP.BF16.F32.PACK_AB R15, R19, R18 ;  /* 0x00000012130f723e */ /* 0x000fe400000010ff */
[----:B--2---:R-:W-:Y:S01]  /*4dd0*/  F2FP.BF16.F32.PACK_AB R4, R5, R4 ;  /* 0x000000040504723e */ /* 0x004fe200000010ff */
[----:B------:R-:W-:Y:S01]  /*4de0*/  IMAD.IADD R17, R2, 0x1, R17 ;  /* 0x0000000102117824 */ /* 0x000fe200078e0211 */
[----:B------:R-:W-:Y:S02]  /*4df0*/  F2FP.BF16.F32.PACK_AB R5, R7, R6 ;  /* 0x000000060705723e */ /* 0x000fe400000010ff */
[----:B------:R-:W-:Y:S01]  /*4e00*/  F2FP.BF16.F32.PACK_AB R6, R9, R8 ;  /* 0x000000080906723e */ /* 0x000fe200000010ff */
[----:B------:R-:W-:Y:S01]  /*4e10*/  IMAD R9, R26, 0x10, R34 ;  /* 0x000000101a097824 */ /* 0x000fe200078e0222 */
[----:B------:R-:W-:Y:S01]  /*4e20*/  F2FP.BF16.F32.PACK_AB R7, R11, R10 ;  /* 0x0000000a0b07723e */ /* 0x000fe200000010ff */
[----:B------:R3:W-:Y:S01]  /*4e30*/  STS.128 [R17], R12 ;  /* 0x0000000c11007388 */ /* 0x0007e20000000c00 */
[----:B------:R-:W-:Y:S01]  /*4e40*/  NOP ;  /* 0x0000000000007918 */ /* 0x000fe20000000000 */
[----:B------:R-:W-:Y:S01]  /*4e50*/  IMAD.IADD R9, R2, 0x1, R9 ;  /* 0x0000000102097824 */ /* 0x000fe200078e0209 */
[----:B------:R-:W-:-:S04]  /*4e60*/  PRMT R37, R36, 0x7710, RZ ;  /* 0x0000771024257816 */ /* 0x000fc800000000ff */
[----:B------:R3:W-:Y:S01]  /*4e70*/  STS.128 [R9], R4 ;  /* 0x0000000409007388 */ /* 0x0007e20000000c00 */
[----:B------:R-:W-:Y:S01]  /*4e80*/  IMAD.IADD R44, R44, 0x1, R37 ;  /* 0x000000012c2c7824 */ /* 0x000fe200078e0225 */
[----:B------:R1:W-:Y:S06]  /*4e90*/  MEMBAR.ALL.CTA ;  /* 0x0000000000007992 */ /* 0x0003ec0000008000 */
[----:B-1----:R-:W1:Y:S01]  /*4ea0*/  FENCE.VIEW.ASYNC.S ;  /* 0x00000000000073c6 */ /* 0x002e620000000000 */
[----:B------:R-:W-:-:S05]  /*4eb0*/  LOP3.LUT R44, R44, 0xffff, RZ, 0xc0, !PT ;  /* 0x0000ffff2c2c7812 */ /* 0x000fca00078ec0ff */
[----:B------:R-:W-:-:S04]  /*4ec0*/  IMAD R34, R35, 0x10, R44 ;  /* 0x0000001023227824 */ /* 0x000fc800078e022c */
[----:B------:R-:W-:Y:S01]  /*4ed0*/  IMAD.SHL.U32 R34, R34, 0x80, RZ ;  /* 0x0000008022227824 */ /* 0x000fe200078e00ff */
[----:B-1----:R-:W-:Y:S06]  /*4ee0*/  BAR.SYNC.DEFER_BLOCKING 0x8, 0x80 ;  /* 0x0202000000007b1d */ /* 0x002fec0000010000 */
[----:B------:R-:W-:Y:S05]  /*4ef0*/  @P1 BRA `(.L_x_58) ;  /* 0x0000000000381947 */ /* 0x000fea0003800000 */
[----:B------:R-:W-:Y:S01]  /*4f00*/  ELECT P2, URZ, PT ;  /* 0x0000000000ff782f */ /* 0x000fe20003840000 */
[----:B------:R-:W-:-:S12]  /*4f10*/  BSSY.RECONVERGENT B0, `(.L_x_58) ;  /* 0x000000c000007945 */ /* 0x000fd80003800200 */
[----:B------:R-:W-:Y:S05]  /*4f20*/  @!P2 BRA `(.L_x_59) ;  /* 0x000000000028a947 */ /* 0x000fea0003800000 */
[----:B------:R-:W1:Y:S01]  /*4f30*/  LDCU.64 UR8, c[0x0][0x348] ;  /* 0x00006900ff0877ac */ /* 0x000e620008000a00 */
[----:B------:R-:W-:Y:S02]  /*4f40*/  R2UR UR7, R23 ;  /* 0x00000000170772ca */ /* 0x000fe400000e0000 */
[----:B------:R-:W-:Y:S02]  /*4f50*/  R2UR UR4, R2 ;  /* 0x00000000020472ca */ /* 0x000fe400000e0000 */
[----:B------:R-:W-:Y:S02]  /*4f60*/  R2UR UR5, R0 ;  /* 0x00000000000572ca */ /* 0x000fe400000e0000 */
[----:B------:R-:W-:-:S09]  /*4f70*/  R2UR UR6, R34 ;  /* 0x00000000220672ca */ /* 0x000fd200000e0000 */
[----:B------:R-:W-:Y:S02]  /*4f80*/  ULEA UR4, UR7, UR4, 0xd ;  /* 0x0000000407047291 */ /* 0x000fe4000f8e68ff */
[----:B-1----:R-:W-:-:S04]  /*4f90*/  UIADD3 UR8, UP0, UPT, UR8, 0x240, URZ ;  /* 0x0000024008087890 */ /* 0x002fc8000ff1e0ff */
[----:B------:R-:W-:-:S09]  /*4fa0*/  UIADD3.X UR9, UPT, UPT, URZ, UR9, URZ, UP0, !UPT ;  /* 0x00000009ff097290 */ /* 0x000fd200087fe4ff */
[----:B------:R1:W-:Y:S02]  /*4fb0*/  UTMASTG.2D [UR4], [UR8] ;  /* 0x00000004080073b5 */ /* 0x0003e40008008000 */
[----:B-1----:R0:W-:Y:S02]  /*4fc0*/  UTMACMDFLUSH ;  /* 0x00000000000079b7 */ /* 0x0021e40000000000 */
.L_x_59:
[----:B------:R-:W-:Y:S05]  /*4fd0*/  BSYNC.RECONVERGENT B0 ;  /* 0x0000000000007941 */ /* 0x000fea0003800200 */
.L_x_58:
[----:B------:R-:W-:Y:S05]  /*4fe0*/  @P1 BRA `(.L_x_60) ;  /* 0x0000000000041947 */ /* 0x000fea0003800000 */
[----:B------:R-:W-:-:S04]  /*4ff0*/  DEPBAR.LE SB0, 0x1 ;  /* 0x000080400000791a */ /* 0x000fc80000000000 */
.L_x_60:
[----:B------:R-:W-:Y:S01]  /*5000*/  BAR.SYNC.DEFER_BLOCKING 0x8, 0x80 ;  /* 0x0202000000007b1d */ /* 0x000fe20000010000 */
[C---:B------:R-:W-:Y:S02]  /*5010*/  R2UR UR5, R33.reuse ;  /* 0x00000000210572ca */ /* 0x040fe400000e0000 */
[----:B------:R-:W-:Y:S02]  /*5020*/  R2UR UR4, R33 ;  /* 0x00000000210472ca */ /* 0x000fe400000e0000 */
[----:B------:R-:W-:-:S04]  /*5030*/  LOP3.LUT R53, R23, 0x1, RZ, 0xc0, !PT ;  /* 0x0000000117357812 */ /* 0x000fc800078ec0ff */
[----:B------:R-:W-:-:S05]  /*5040*/  LOP3.LUT R23, R53, 0x1, RZ, 0x3c, !PT ;  /* 0x0000000135177812 */ /* 0x000fca00078e3cff */
[----:B---3--:R-:W1:Y:S01]  /*5050*/  LDTM.x8 R12, tmem[UR5+0x20] ;  /* 0x00002005000c79ee */ /* 0x008e6200081c0000 */
[C---:B------:R-:W-:Y:S02]  /*5060*/  IMAD R35, R23.reuse, 0x2000, R32 ;  /* 0x0000200017237824 */ /* 0x040fe400078e0220 */
[----:B------:R-:W-:Y:S02]  /*5070*/  IMAD R51, R23, 0x2000, R2 ;  /* 0x0000200017337824 */ /* 0x000fe400078e0202 */
[----:B------:R-:W-:-:S04]  /*5080*/  IMAD R35, R30, 0x80, R35 ;  /* 0x000000801e237824 */ /* 0x000fc800078e0223 */
[----:B------:R-:W-:Y:S01]  /*5090*/  IMAD R47, R27, 0x10, R35 ;  /* 0x000000101b2f7824 */ /* 0x000fe200078e0223 */
[----:B------:R-:W-:Y:S01]  /*50a0*/  NOP ;  /* 0x0000000000007918 */ /* 0x000fe20000000000 */
[----:B-1----:R-:W1:Y:S02]  /*50b0*/  LDTM.x8 R4, tmem[UR4+0x28] ;  /* 0x00002804000479ee */ /* 0x002e6400081c0000 */
[C---:B------:R-:W-:Y:S01]  /*50c0*/  IMAD.IADD R47, R2.reuse, 0x1, R47 ;  /* 0x00000001022f7824 */ /* 0x040fe200078e022f */
[----:B------:R-:W-:Y:S01]  /*50d0*/  F2FP.BF16.F32.PACK_AB R40, R13, R12 ;  /* 0x0000000c0d28723e */ /* 0x000fe200000010ff */
[----:B------:R-:W-:Y:S01]  /*50e0*/  IMAD R13, R29, 0x10, R35 ;  /* 0x000000101d0d7824 */ /* 0x000fe200078e0223 */
[----:B------:R-:W-:Y:S02]  /*50f0*/  F2FP.BF16.F32.PACK_AB R41, R15, R14 ;  /* 0x0000000e0f29723e */ /* 0x000fe400000010ff */
[----:B------:R-:W-:Y:S01]  /*5100*/  F2FP.BF16.F32.PACK_AB R42, R17, R16 ;  /* 0x00000010112a723e */ /* 0x000fe200000010ff */
[----:B------:R-:W-:Y:S01]  /*5110*/  IMAD.IADD R46, R2, 0x1, R13 ;  /* 0x00000001022e7824 */ /* 0x000fe200078e020d */
[----:B------:R-:W-:-:S02]  /*5120*/  F2FP.BF16.F32.PACK_AB R43, R19, R18 ;  /* 0x00000012132b723e */ /* 0x000fc400000010ff */
        /* <DEDUP_REMOVED lines=8> */
[----:B------:R-:W2:Y:S01]  /*51b0*/  LDTM.x8 R12, tmem[UR5+0x30] ;  /* 0x00003005000c79ee */ /* 0x000ea200081c0000 */
[----:B------:R-:W-:Y:S02]  /*51c0*/  IMAD R35, R26, 0x10, R35 ;  /* 0x000000101a237824 */ /* 0x000fe400078e0223 */
[----:B------:R1:W-:Y:S01]  /*51d0*/  STS.128 [R44], R36 ;  /* 0x000000242c007388 */ /* 0x0003e20000000c00 */
[----:B------:R-:W-:Y:S01]  /*51e0*/  NOP ;  /* 0x0000000000007918 */ /* 0x000fe20000000000 */
[----:B------:R-:W-:Y:S01]  /*51f0*/  IMAD.IADD R48, R2, 0x1, R35 ;  /* 0x0000000102307824 */ /* 0x000fe200078e0223 */
[----:B--2---:R-:W2:Y:S01]  /*5200*/  LDTM.x8 R4, tmem[UR4+0x38] ;  /* 0x00003804000479ee */ /* 0x004ea200081c0000 */
[----:B------:R-:W-:-:S02]  /*5210*/  F2FP.BF16.F32.PACK_AB R12, R13, R12 ;  /* 0x0000000c0d0c723e */ /* 0x000fc400000010ff */
[----:B------:R-:W-:Y:S02]  /*5220*/  F2FP.BF16.F32.PACK_AB R13, R15, R14 ;  /* 0x0000000e0f0d723e */ /* 0x000fe400000010ff */
[----:B------:R-:W-:Y:S02]  /*5230*/  F2FP.BF16.F32.PACK_AB R14, R17, R16 ;  /* 0x00000010110e723e */ /* 0x000fe400000010ff */
[----:B------:R-:W-:Y:S02]  /*5240*/  F2FP.BF16.F32.PACK_AB R15, R19, R18 ;  /* 0x00000012130f723e */ /* 0x000fe400000010ff */
[----:B--2---:R-:W-:Y:S02]  /*5250*/  F2FP.BF16.F32.PACK_AB R4, R5, R4 ;  /* 0x000000040504723e */ /* 0x004fe400000010ff */
[----:B------:R-:W-:Y:S01]  /*5260*/  F2FP.BF16.F32.PACK_AB R5, R7, R6 ;  /* 0x000000060705723e */ /* 0x000fe200000010ff */
[----:B------:R1:W-:Y:S01]  /*5270*/  STS.128 [R47], R12 ;  /* 0x0000000c2f007388 */ /* 0x0003e20000000c00 */
[----:B------:R-:W-:Y:S01]  /*5280*/  F2FP.BF16.F32.PACK_AB R6, R9, R8 ;  /* 0x000000080906723e */ /* 0x000fe200000010ff */
[----:B------:R-:W-:Y:S01]  /*5290*/  NOP ;  /* 0x0000000000007918 */ /* 0x000fe20000000000 */
[----:B------:R-:W-:-:S05]  /*52a0*/  F2FP.BF16.F32.PACK_AB R7, R11, R10 ;  /* 0x0000000a0b07723e */ /* 0x000fca00000010ff */
[----:B------:R1:W-:Y:S01]  /*52b0*/  STS.128 [R48], R4 ;  /* 0x0000000430007388 */ /* 0x0003e20000000c00 */
[----:B------:R2:W-:Y:S06]  /*52c0*/  MEMBAR.ALL.CTA ;  /* 0x0000000000007992 */ /* 0x0005ec0000008000 */
[----:B--2---:R-:W2:Y:S02]  /*52d0*/  FENCE.VIEW.ASYNC.S ;  /* 0x00000000000073c6 */ /* 0x004ea40000000000 */
[----:B--2---:R-:W-:Y:S06]  /*52e0*/  BAR.SYNC.DEFER_BLOCKING 0x8, 0x80 ;  /* 0x0202000000007b1d */ /* 0x004fec0000010000 */
[----:B------:R-:W-:Y:S05]  /*52f0*/  @P1 BRA `(.L_x_61) ;  /* 0x0000000000381947 */ /* 0x000fea0003800000 */
[----:B------:R-:W-:Y:S01]  /*5300*/  ELECT P2, URZ, PT ;  /* 0x0000000000ff782f */ /* 0x000fe20003840000 */
[----:B------:R-:W-:-:S12]  /*5310*/  BSSY.RECONVERGENT B0, `(.L_x_62) ;  /* 0x000000b000007945 */ /* 0x000fd80003800200 */
[----:B------:R-:W-:Y:S05]  /*5320*/  @!P2 BRA `(.L_x_63) ;  /* 0x000000000024a947 */ /* 0x000fea0003800000 */
[----:B------:R-:W2:Y:S01]  /*5330*/  LDCU.64 UR8, c[0x0][0x348] ;  /* 0x00006900ff0877ac */ /* 0x000ea20008000a00 */
[----:B------:R-:W-:Y:S02]  /*5340*/  R2UR UR5, R0 ;  /* 0x00000000000572ca */ /* 0x000fe400000e0000 */
[----:B------:R-:W-:Y:S02]  /*5350*/  R2UR UR4, R51 ;  /* 0x00000000330472ca */ /* 0x000fe400000e0000 */
[----:B------:R-:W-:-:S09]  /*5360*/  R2UR UR6, R34 ;  /* 0x00000000220672ca */ /* 0x000fd200000e0000 */
[----:B------:R-:W-:Y:S02]  /*5370*/  UIADD3 UR5, UPT, UPT, UR5, 0x20, URZ ;  /* 0x0000002005057890 */ /* 0x000fe4000fffe0ff */
[----:B--2---:R-:W-:-:S04]  /*5380*/  UIADD3 UR8, UP0, UPT, UR8, 0x240, URZ ;  /* 0x0000024008087890 */ /* 0x004fc8000ff1e0ff */
[----:B------:R-:W-:-:S09]  /*5390*/  UIADD3.X UR9, UPT, UPT, URZ, UR9, URZ, UP0, !UPT ;  /* 0x00000009ff097290 */ /* 0x000fd200087fe4ff */
[----:B------:R2:W-:Y:S02]  /*53a0*/  UTMASTG.2D [UR4], [UR8] ;  /* 0x00000004080073b5 */ /* 0x0005e40008008000 */
[----:B--2---:R0:W-:Y:S02]  /*53b0*/  UTMACMDFLUSH ;  /* 0x00000000000079b7 */ /* 0x0041e40000000000 */
.L_x_63:
[----:B------:R-:W-:Y:S05]  /*53c0*/  BSYNC.RECONVERGENT B0 ;  /* 0x0000000000007941 */ /* 0x000fea0003800200 */
.L_x_62:
[----:B------:R-:W-:-:S04]  /*53d0*/  DEPBAR.LE SB0, 0x1 ;  /* 0x000080400000791a */ /* 0x000fc80000000000 */
.L_x_61:
[----:B------:R-:W-:Y:S01]  /*53e0*/  BAR.SYNC.DEFER_BLOCKING 0x8, 0x80 ;  /* 0x0202000000007b1d */ /* 0x000fe20000010000 */
[----:B------:R-:W-:Y:S01]  /*53f0*/  R2UR UR5, R33 ;  /* 0x00000000210572ca */ /* 0x000fe200000e0000 */
[----:B------:R-:W-:Y:S01]  /*5400*/  IMAD R49, R53, 0x2000, R32 ;  /* 0x0000200035317824 */ /* 0x000fe200078e0220 */
[----:B------:R-:W-:Y:S01]  /*5410*/  R2UR UR4, R33 ;  /* 0x00000000210472ca */ /* 0x000fe200000e0000 */
[----:B------:R-:W-:Y:S02]  /*5420*/  IMAD R53, R53, 0x2000, R2 ;  /* 0x0000200035357824 */ /* 0x000fe400078e0202 */
[----:B------:R-:W-:-:S04]  /*5430*/  IMAD R49, R30, 0x80, R49 ;  /* 0x000000801e317824 */ /* 0x000fc800078e0231 */
[--C-:B------:R-:W-:Y:S02]  /*5440*/  IMAD R45, R29, 0x10, R49.reuse ;  /* 0x000000101d2d7824 */ /* 0x100fe400078e0231 */
[----:B------:R-:W-:Y:S02]  /*5450*/  IMAD R35, R28, 0x10, R49 ;  /* 0x000000101c237824 */ /* 0x000fe400078e0231 */
[----:B-1----:R-:W1:Y:S01]  /*5460*/  LDTM.x8 R12, tmem[UR5+0x40] ;  /* 0x00004005000c79ee */ /* 0x002e6200081c0000 */
[C---:B------:R-:W-:Y:S02]  /*5470*/  IMAD.IADD R45, R2.reuse, 0x1, R45 ;  /* 0x00000001022d7824 */ /* 0x040fe400078e022d */
[----:B------:R-:W-:Y:S01]  /*5480*/  IMAD.IADD R35, R2, 0x1, R35 ;  /* 0x0000000102237824 */ /* 0x000fe200078e0223 */
[----:B------:R-:W-:Y:S01]  /*5490*/  NOP ;  /* 0x0000000000007918 */ /* 0x000fe20000000000 */
[----:B-1----:R-:W1:Y:S01]  /*54a0*/  LDTM.x8 R4, tmem[UR4+0x48] ;  /* 0x00004804000479ee */ /* 0x002e6200081c0000 */
[----:B------:R-:W-:-:S02]  /*54b0*/  F2FP.BF16.F32.PACK_AB R40, R13, R12 ;  /* 0x0000000c0d28723e */ /* 0x000fc400000010ff */
[----:B------:R-:W-:Y:S02]  /*54c0*/  F2FP.BF16.F32.PACK_AB R41, R15, R14 ;  /* 0x0000000e0f29723e */ /* 0x000fe400000010ff */
[----:B------:R-:W-:Y:S02]  /*54d0*/  F2FP.BF16.F32.PACK_AB R42, R17, R16 ;  /* 0x00000010112a723e */ /* 0x000fe400000010ff */
[----:B------:R-:W-:-:S05]  /*54e0*/  F2FP.BF16.F32.PACK_AB R43, R19, R18 ;  /* 0x00000012132b723e */ /* 0x000fca00000010ff */
[----:B------:R2:W-:Y:S01]  /*54f0*/  STS.128 [R45], R40 ;  /* 0x000000282d007388 */ /* 0x0005e20000000c00 */
[----:B------:R-:W-:Y:S01]  /*5500*/  NOP ;  /* 0x0000000000007918 */ /* 0x000fe20000000000 */
[----:B-1----:R-:W-:Y:S02]  /*5510*/  F2FP.BF16.F32.PACK_AB R36, R5, R4 ;  /* 0x000000040524723e */ /* 0x002fe400000010ff */
[----:B------:R-:W-:Y:S01]  /*5520*/  F2FP.BF16.F32.PACK_AB R37, R7, R6 ;  /* 0x000000060725723e */ /* 0x000fe200000010ff */
[----:B------:R-:W1:Y:S01]  /*5530*/  LDTM.x8 R12, tmem[UR5+0x50] ;  /* 0x00005005000c79ee */ /* 0x000e6200081c0000 */
[----:B------:R-:W-:Y:S02]  /*5540*/  F2FP.BF16.F32.PACK_AB R38, R9, R8 ;  /* 0x000000080926723e */ /* 0x000fe400000010ff */
[----:B------:R-:W-:-:S05]  /*5550*/  F2FP.BF16.F32.PACK_AB R39, R11, R10 ;  /* 0x0000000a0b27723e */ /* 0x000fca00000010ff */
[----:B------:R2:W-:Y:S01]  /*5560*/  STS.128 [R35], R36 ;  /* 0x0000002423007388 */ /* 0x0005e20000000c00 */
[----:B------:R-:W-:Y:S01]  /*5570*/  NOP ;  /* 0x0000000000007918 */ /* 0x000fe20000000000 */
[----:B-1----:R-:W1:Y:S01]  /*5580*/  LDTM.x8 R4, tmem[UR4+0x58] ;  /* 0x00005804000479ee */ /* 0x002e6200081c0000 */
[----:B------:R-:W-:Y:S02]  /*5590*/  F2FP.BF16.F32.PACK_AB R12, R13, R12 ;  /* 0x0000000c0d0c723e */ /* 0x000fe400000010ff */
[----:B------:R-:W-:Y:S02]  /*55a0*/  F2FP.BF16.F32.PACK_AB R13, R15, R14 ;  /* 0x0000000e0f0d723e */ /* 0x000fe400000010ff */
[----:B------:R-:W-:Y:S01]  /*55b0*/  F2FP.BF16.F32.PACK_AB R14, R17, R16 ;  /* 0x00000010110e723e */ /* 0x000fe200000010ff */
[--C-:B------:R-:W-:Y:S01]  /*55c0*/  IMAD R17, R27, 0x10, R49.reuse ;  /* 0x000000101b117824 */ /* 0x100fe200078e0231 */
[----:B------:R-:W-:Y:S01]  /*55d0*/  F2FP.BF16.F32.PACK_AB R15, R19, R18 ;  /* 0x00000012130f723e */ /* 0x000fe200000010ff */
[----:B------:R-:W-:-:S02]  /*55e0*/  IMAD R19, R26, 0x10, R49 ;  /* 0x000000101a137824 */ /* 0x000fc400078e0231 */
[C---:B------:R-:W-:Y:S02]  /*55f0*/  IMAD.IADD R49, R2.reuse, 0x1, R17 ;  /* 0x0000000102317824 */ /* 0x040fe400078e0211 */
[----:B------:R-:W-:Y:S01]  /*5600*/  IMAD.IADD R50, R2, 0x1, R19 ;  /* 0x0000000102327824 */ /* 0x000fe200078e0213 */
[----:B-1----:R-:W-:Y:S02]  /*5610*/  F2FP.BF16.F32.PACK_AB R4, R5, R4 ;  /* 0x000000040504723e */ /* 0x002fe400000010ff */
[----:B------:R-:W-:Y:S01]  /*5620*/  F2FP.BF16.F32.PACK_AB R5, R7, R6 ;  /* 0x000000060705723e */ /* 0x000fe200000010ff */
[----:B------:R2:W-:Y:S01]  /*5630*/  STS.128 [R49], R12 ;  /* 0x0000000c31007388 */ /* 0x0005e20000000c00 */
[----:B------:R-:W-:Y:S01]  /*5640*/  F2FP.BF16.F32.PACK_AB R6, R9, R8 ;  /* 0x000000080906723e */ /* 0x000fe200000010ff */
[----:B------:R-:W-:Y:S01]  /*5650*/  NOP ;  /* 0x0000000000007918 */ /* 0x000fe20000000000 */
[----:B------:R-:W-:-:S05]  /*5660*/  F2FP.BF16.F32.PACK_AB R7, R11, R10 ;  /* 0x0000000a0b07723e */ /* 0x000fca00000010ff */
[----:B------:R2:W-:Y:S01]  /*5670*/  STS.128 [R50], R4 ;  /* 0x0000000432007388 */ /* 0x0005e20000000c00 */
[----:B------:R1:W-:Y:S06]  /*5680*/  MEMBAR.ALL.CTA ;  /* 0x0000000000007992 */ /* 0x0003ec0000008000 */
[----:B-1----:R-:W1:Y:S02]  /*5690*/  FENCE.VIEW.ASYNC.S ;  /* 0x00000000000073c6 */ /* 0x002e640000000000 */
        /* <DEDUP_REMOVED lines=8> */
[----:B------:R-:W-:-:S09]  /*5720*/  R2UR UR6, R34 ;  /* 0x00000000220672ca */ /* 0x000fd200000e0000 */
[----:B------:R-:W-:Y:S02]  /*5730*/  UIADD3 UR5, UPT, UPT, UR5, 0x40, URZ ;  /* 0x0000004005057890 */ /* 0x000fe4000fffe0ff */
[----:B-1----:R-:W-:-:S04]  /*5740*/  UIADD3 UR8, UP0, UPT, UR8, 0x240, URZ ;  /* 0x0000024008087890 */ /* 0x002fc8000ff1e0ff */
[----:B------:R-:W-:-:S09]  /*5750*/  UIADD3.X UR9, UPT, UPT, URZ, UR9, URZ, UP0, !UPT ;  /* 0x00000009ff097290 */ /* 0x000fd200087fe4ff */
[----:B------:R1:W-:Y:S02]  /*5760*/  UTMASTG.2D [UR4], [UR8] ;  /* 0x00000004080073b5 */ /* 0x0003e40008008000 */
[----:B-1----:R0:W-:Y:S02]  /*5770*/  UTMACMDFLUSH ;  /* 0x00000000000079b7 */ /* 0x0021e40000000000 */
.L_x_66:
[----:B------:R-:W-:Y:S05]  /*5780*/  BSYNC.RECONVERGENT B0 ;  /* 0x0000000000007941 */ /* 0x000fea0003800200 */
.L_x_65:
[----:B------:R-:W-:-:S04]  /*5790*/  DEPBAR.LE SB0, 0x1 ;  /* 0x000080400000791a */ /* 0x000fc80000000000 */
.L_x_64:
[----:B------:R-:W-:Y:S01]  /*57a0*/  BAR.SYNC.DEFER_BLOCKING 0x8, 0x80 ;  /* 0x0202000000007b1d */ /* 0x000fe20000010000 */
[C---:B------:R-:W-:Y:S02]  /*57b0*/  R2UR UR5, R33.reuse ;  /* 0x00000000210572ca */ /* 0x040fe400000e0000 */
[----:B------:R-:W-:-:S11]  /*57c0*/  R2UR UR4, R33 ;  /* 0x00000000210472ca */ /* 0x000fd600000e0000 */
[----:B--2---:R-:W1:Y:S01]  /*57d0*/  LDTM.x8 R12, tmem[UR5+0x60] ;  /* 0x00006005000c79ee */ /* 0x004e6200081c0000 */
[----:B------:R-:W-:Y:S01]  /*57e0*/  NOP ;  /* 0x0000000000007918 */ /* 0x000fe20000000000 */
[----:B-1----:R-:W1:Y:S01]  /*57f0*/  LDTM.x8 R4, tmem[UR4+0x68] ;  /* 0x00006804000479ee */ /* 0x002e6200081c0000 */
[----:B------:R-:W-:Y:S02]  /*5800*/  F2FP.BF16.F32.PACK_AB R40, R13, R12 ;  /* 0x0000000c0d28723e */ /* 0x000fe400000010ff */
[----:B------:R-:W-:Y:S02]  /*5810*/  F2FP.BF16.F32.PACK_AB R41, R15, R14 ;  /* 0x0000000e0f29723e */ /* 0x000fe400000010ff */
[----:B------:R-:W-:Y:S02]  /*5820*/  F2FP.BF16.F32.PACK_AB R42, R17, R16 ;  /* 0x00000010112a723e */ /* 0x000fe400000010ff */
[----:B------:R-:W-:Y:S02]  /*5830*/  F2FP.BF16.F32.PACK_AB R43, R19, R18 ;  /* 0x00000012132b723e */ /* 0x000fe400000010ff */
[----:B-1----:R-:W-:-:S03]  /*5840*/  F2FP.BF16.F32.PACK_AB R36, R5, R4 ;  /* 0x000000040524723e */ /* 0x002fc600000010ff */
[----:B------:R1:W-:Y:S01]  /*5850*/  STS.128 [R46], R40 ;  /* 0x000000282e007388 */ /* 0x0003e20000000c00 */
[----:B------:R-:W-:Y:S01]  /*5860*/  F2FP.BF16.F32.PACK_AB R37, R7, R6 ;  /* 0x000000060725723e */ /* 0x000fe200000010ff */
[----:B------:R-:W-:Y:S01]  /*5870*/  NOP ;  /* 0x0000000000007918 */ /* 0x000fe20000000000 */
[----:B------:R-:W-:Y:S01]  /*5880*/  F2FP.BF16.F32.PACK_AB R38, R9, R8 ;  /* 0x000000080926723e */ /* 0x000fe200000010ff */
[----:B------:R-:W2:Y:S01]  /*5890*/  LDTM.x8 R12, tmem[UR5+0x70] ;  /* 0x00007005000c79ee */ /* 0x000ea200081c0000 */
[----:B------:R-:W-:-:S05]  /*58a0*/  F2FP.BF16.F32.PACK_AB R39, R11, R10 ;  /* 0x0000000a0b27723e */ /* 0x000fca00000010ff */
[----:B------:R1:W-:Y:S01]  /*58b0*/  STS.128 [R44], R36 ;  /* 0x000000242c007388 */ /* 0x0003e20000000c00 */
[----:B------:R-:W-:Y:S01]  /*58c0*/  NOP ;  /* 0x0000000000007918 */ /* 0x000fe20000000000 */
[----:B--2---:R-:W2:Y:S01]  /*58d0*/  LDTM.x8 R4, tmem[UR4+0x78] ;  /* 0x00007804000479ee */ /* 0x004ea200081c0000 */
[----:B------:R-:W-:Y:S02]  /*58e0*/  F2FP.BF16.F32.PACK_AB R12, R13, R12 ;  /* 0x0000000c0d0c723e */ /* 0x000fe400000010ff */
[----:B------:R-:W-:Y:S02]  /*58f0*/  F2FP.BF16.F32.PACK_AB R13, R15, R14 ;  /* 0x0000000e0f0d723e */ /* 0x000fe400000010ff */
[----:B------:R-:W-:Y:S02]  /*5900*/  F2FP.BF16.F32.PACK_AB R14, R17, R16 ;  /* 0x00000010110e723e */ /* 0x000fe400000010ff */
[----:B------:R-:W-:Y:S02]  /*5910*/  F2FP.BF16.F32.PACK_AB R15, R19, R18 ;  /* 0x00000012130f723e */ /* 0x000fe400000010ff */
[----:B--2---:R-:W-:-:S03]  /*5920*/  F2FP.BF16.F32.PACK_AB R4, R5, R4 ;  /* 0x000000040504723e */ /* 0x004fc600000010ff */
[----:B------:R1:W-:Y:S01]  /*5930*/  STS.128 [R47], R12 ;  /* 0x0000000c2f007388 */ /* 0x0003e20000000c00 */
[----:B------:R-:W-:Y:S01]  /*5940*/  F2FP.BF16.F32.PACK_AB R5, R7, R6 ;  /* 0x000000060705723e */ /* 0x000fe200000010ff */
[----:B------:R-:W-:Y:S01]  /*5950*/  NOP ;  /* 0x0000000000007918 */ /* 0x000fe20000000000 */
[----:B------:R-:W-:Y:S02]  /*5960*/  F2FP.BF16.F32.PACK_AB R6, R9, R8 ;  /* 0x000000080906723e */ /* 0x000fe400000010ff */
        /* <DEDUP_REMOVED lines=18> */
.L_x_69:
[----:B------:R-:W-:Y:S05]  /*5a90*/  BSYNC.RECONVERGENT B0 ;  /* 0x0000000000007941 */ /* 0x000fea0003800200 */
.L_x_68:
[----:B------:R-:W-:-:S04]  /*5aa0*/  DEPBAR.LE SB0, 0x1 ;  /* 0x000080400000791a */ /* 0x000fc80000000000 */
.L_x_67:
[----:B------:R-:W-:Y:S01]  /*5ab0*/  BAR.SYNC.DEFER_BLOCKING 0x8, 0x80 ;  /* 0x0202000000007b1d */ /* 0x000fe20000010000 */
[----:B------:R-:W-:Y:S01]  /*5ac0*/  R2UR UR5, R33 ;  /* 0x00000000210572ca */ /* 0x000fe200000e0000 */
[----:B------:R-:W-:Y:S01]  /*5ad0*/  VIADD R3, R3, 0x342b8 ;  /* 0x000342b803037836 */ /* 0x000fe20000000000 */
[----:B------:R-:W-:-:S04]  /*5ae0*/  R2UR UR4, R33 ;  /* 0x00000000210472ca */ /* 0x000fc800000e0000 */
[----:B------:R-:W-:-:S07]  /*5af0*/  PRMT R3, RZ, 0x654, R3 ;  /* 0x00000654ff037816 */ /* 0x000fce0000000003 */
[----:B-1----:R-:W1:Y:S01]  /*5b00*/  LDTM.x8 R12, tmem[UR5+0x80] ;  /* 0x00008005000c79ee */ /* 0x002e6200081c0000 */
        /* <DEDUP_REMOVED lines=27> */
[----:B------:R-:W-:Y:S01]  /*5cc0*/  NOP ;  /* 0x0000000000007918 */ /* 0x000fe20000000000 */
[----:B------:R1:W-:Y:S01]  /*5cd0*/  SYNCS.ARRIVE.TRANS64.RED.A1T0 RZ, [R3+URZ], RZ ;  /* 0x000000ff03ff79a7 */ /* 0x0003e200081004ff */
        /* <DEDUP_REMOVED lines=16> */
.L_x_71:
[----:B------:R-:W-:Y:S05]  /*5de0*/  BSYNC.RECONVERGENT B0 ;  /* 0x0000000000007941 */ /* 0x000fea0003800200 */
.L_x_70:
[----:B------:R-:W-:Y:S02]  /*5df0*/  IADD3 R25, PT, PT, R25, 0x88, RZ ;  /* 0x0000008819197810 */ /* 0x000fe40007ffe0ff */
[----:B------:R-:W-:Y:S01]  /*5e00*/  IADD3 R31, PT, PT, R31, 0x88, RZ ;  /* 0x000000881f1f7810 */ /* 0x000fe20007ffe0ff */
[----:B------:R-:W-:Y:S06]  /*5e10*/  @P0 BRA `(.L_x_72) ;  /* 0xffffffe800cc0947 */ /* 0x000fec000383ffff */
.L_x_55:
[----:B------:R-:W-:-:S13]  /*5e20*/  ISETP.NE.AND P0, PT, R21, 0x3, PT ;  /* 0x000000031500780c */ /* 0x000fda0003f05270 */
[----:B------:R-:W-:Y:S05]  /*5e30*/  @P0 EXIT ;  /* 0x000000000000094d */ /* 0x000fea0003800000 */
[----:B------:R-:W-:Y:S05]  /*5e40*/  WARPSYNC.ALL ;  /* 0x0000000000007948 */ /* 0x000fea0003800000 */
[----:B------:R-:W-:Y:S01]  /*5e50*/  NOP ;  /* 0x0000000000007918 */ /* 0x000fe20000000000 */
[----:B------:R-:W2:Y:S01]  /*5e60*/  S2UR UR5, SR_CgaCtaId ;  /* 0x00000000000579c3 */ /* 0x000ea20000008800 */
[----:B------:R-:W-:Y:S02]  /*5e70*/  UMOV UR4, 0x50 ;  /* 0x0000005000047882 */ /* 0x000fe40000000000 */
[----:B--2---:R-:W-:-:S09]  /*5e80*/  ULEA UR5, UR5, UR4, 0x18 ;  /* 0x0000000405057291 */ /* 0x004fd2000f8ec0ff */
[----:B------:R-:W2:Y:S02]  /*5e90*/  LDS R2, [UR5] ;  /* 0x00000005ff027984 */ /* 0x000ea40008000800 */
[----:B--2---:R-:W-:-:S04]  /*5ea0*/  LOP3.LUT R0, R2, 0xffff, RZ, 0xc0, !PT ;  /* 0x0000ffff02007812 */ /* 0x004fc800078ec0ff */
[----:B------:R-:W-:-:S13]  /*5eb0*/  ISETP.NE.AND P0, PT, R0, 0xffff, PT ;  /* 0x0000ffff0000780c */ /* 0x000fda0003f05270 */
[----:B------:R-:W-:Y:S05]  /*5ec0*/  @P0 BRA `(.L_x_73) ;  /* 0x0000000000480947 */ /* 0x000fea0003800000 */
[----:B------:R-:W-:-:S04]  /*5ed0*/  SHF.R.U32.HI R0, RZ, 0x10, R2 ;  /* 0x00000010ff007819 */ /* 0x000fc80000011602 */
[----:B------:R-:W-:-:S04]  /*5ee0*/  LOP3.LUT R0, R0, 0x1, RZ, 0xc0, !PT ;  /* 0x0000000100007812 */ /* 0x000fc800078ec0ff */
[----:B------:R-:W-:-:S13]  /*5ef0*/  ISETP.NE.AND P0, PT, R0, 0x1, PT ;  /* 0x000000010000780c */ /* 0x000fda0003f05270 */
[----:B------:R-:W-:Y:S05]  /*5f00*/  @P0 BRA `(.L_x_74) ;  /* 0x00000000002c0947 */ /* 0x000fea0003800000 */
[----:B------:R-:W2:Y:S01]  /*5f10*/  S2R R0, SR_LANEID ;  /* 0x0000000000007919 */ /* 0x000ea20000000000 */
[----:B------:R-:W-:Y:S01]  /*5f20*/  IMAD.MOV.U32 R2, RZ, RZ, -0x20000 ;  /* 0xfffe0000ff027424 */ /* 0x000fe200078e00ff */
[----:B------:R-:W-:Y:S02]  /*5f30*/  VOTEU.ANY UR6, UPT, PT ;  /* 0x0000000000067886 */ /* 0x000fe400038e0100 */
[----:B------:R-:W-:Y:S01]  /*5f40*/  UFLO.U32 UR6, UR6 ;  /* 0x00000006000672bd */ /* 0x000fe200080e0000 */
[----:B------:R-:W3:Y:S05]  /*5f50*/  REDUX UR4, R2 ;  /* 0x00000000020473c4 */ /* 0x000eea0000000000 */
[----:B--2---:R-:W-:-:S02]  /*5f60*/  ISETP.EQ.U32.AND P0, PT, R0, UR6, PT ;  /* 0x0000000600007c0c */ /* 0x004fc4000bf02070 */
[----:B---3--:R-:W-:Y:S01]  /*5f70*/  MOV R0, UR4 ;  /* 0x0000000400007c02 */ /* 0x008fe20008000f00 */
[----:B------:R-:W-:-:S05]  /*5f80*/  UMOV UR4, 0xfffe0000 ;  /* 0xfffe000000047882 */ /* 0x000fca0000000000 */
[----:B------:R2:W-:Y:S05]  /*5f90*/  UTCATOMSWS.AND URZ, UR4 ;  /* 0x0000000400ff79e3 */ /* 0x0005ea0008000000 */
[----:B------:R2:W-:Y:S01]  /*5fa0*/  @P0 ATOMS.AND RZ, [UR5], R0 ;  /* 0x00000000ffff098c */ /* 0x0005e2000a800005 */
[----:B------:R-:W-:Y:S05]  /*5fb0*/  BRA `(.L_x_75) ;  /* 0x0000000000147947 */ /* 0x000fea0003800000 */
.L_x_74:
[----:B------:R-:W-:Y:S02]  /*5fc0*/  MOV R2, 0x5fe0 ;  /* 0x00005fe000027802 */ /* 0x000fe40000000f00 */
[----:B-1----:R-:W-:Y:S05]  /*5fd0*/  CALL.REL.NOINC `($__internal_0_$__cuda_sm10x_tcgen05_guardrail_trap_col_being_dealloced_not_returned_by_alloc) ;  /* 0x0000000800707944 */ /* 0x002fea0003c00000 */
[----:B------:R-:W-:Y:S05]  /*5fe0*/  BRA `(.L_x_75) ;  /* 0x0000000000087947 */ /* 0x000fea0003800000 */
.L_x_73:
[----:B------:R-:W-:Y:S02]  /*5ff0*/  MOV R2, 0x6010 ;  /* 0x0000601000027802 */ /* 0x000fe40000000f00 */
[----:B-1----:R-:W-:Y:S05]  /*6000*/  CALL.REL.NOINC `($__internal_2_$__cuda_sm10x_tcgen05_guardrail_trap_unallocated_columns_being_dealloced) ;  /* 0x00000008007c7944 */ /* 0x002fea0003c00000 */
.L_x_75:
[----:B------:R-:W-:Y:S01]  /*6010*/  NOP ;  /* 0x0000000000007918 */ /* 0x000fe20000000000 */
[----:B--2---:R-:W-:Y:S05]  /*6020*/  EXIT ;  /* 0x000000000000794d */ /* 0x004fea0003800000 */
.L_x_13:
[----:B------:R-:W-:-:S07]  /*6030*/  MOV R7, R6 ;  /* 0x0000000600077202 */ /* 0x000fce0000000f00 */
.L_x_76:
[----:B-1----:R1:W2:Y:S02]  /*6040*/  SYNCS.PHASECHK.TRANS64.TRYWAIT P0, [R10+URZ], R7 ;  /* 0x000000070a0075a7 */ /* 0x0022a400080011ff */
[----:B--2---:R-:W-:Y:S05]  /*6050*/  @!P0 NANOSLEEP.SYNCS 0x989680 ;  /* 0x009896800000895d */ /* 0x004fea0003900000 */
[----:B------:R-:W2:Y:S02]  /*6060*/  @!P0 SYNCS.PHASECHK.TRANS64 P0, [R10+URZ], R7 ;  /* 0x000000070a0085a7 */ /* 0x000ea400080010ff */
[----:B--2---:R-:W-:Y:S05]  /*6070*/  @!P0 BRA `(.L_x_76) ;  /* 0xfffffffc00f08947 */ /* 0x004fea000383ffff */
[----:B------:R-:W-:Y:S05]  /*6080*/  BRA `(.L_x_12) ;  /* 0xffffffa400cc7947 */ /* 0x000fea000383ffff */
.L_x_16:
[----:B------:R-:W-:-:S07]  /*6090*/  MOV R3, R2 ;  /* 0x0000000200037202 */ /* 0x000fce0000000f00 */
.L_x_77:
[----:B-1----:R1:W2:Y:S02]  /*60a0*/  SYNCS.PHASECHK.TRANS64.TRYWAIT P0, [R6+URZ], R3 ;  /* 0x00000003060075a7 */ /* 0x0022a400080011ff */
[----:B--2---:R-:W-:Y:S05]  /*60b0*/  @!P0 NANOSLEEP.SYNCS 0x989680 ;  /* 0x009896800000895d */ /* 0x004fea0003900000 */
[----:B------:R-:W2:Y:S02]  /*60c0*/  @!P0 SYNCS.PHASECHK.TRANS64 P0, [R6+URZ], R3 ;  /* 0x00000003060085a7 */ /* 0x000ea400080010ff */
[----:B--2---:R-:W-:Y:S05]  /*60d0*/  @!P0 BRA `(.L_x_77) ;  /* 0xfffffffc00f08947 */ /* 0x004fea000383ffff */
[----:B------:R-:W-:Y:S05]  /*60e0*/  BRA `(.L_x_15) ;  /* 0xffffffa800347947 */ /* 0x000fea000383ffff */
.L_x_24:
[----:B------:R-:W-:-:S07]  /*60f0*/  MOV R4, R5 ;  /* 0x0000000500047202 */ /* 0x000fce0000000f00 */
.L_x_78:
[----:B-1----:R1:W2:Y:S02]  /*6100*/  SYNCS.PHASECHK.TRANS64.TRYWAIT P0, [R2+URZ+0x34200], R5 ;  /* 0x03420005020075a7 */ /* 0x0022a400080011ff */
[----:B--2---:R-:W-:Y:S05]  /*6110*/  @!P0 NANOSLEEP.SYNCS 0x989680 ;  /* 0x009896800000895d */ /* 0x004fea0003900000 */
[----:B------:R-:W2:Y:S02]  /*6120*/  @!P0 SYNCS.PHASECHK.TRANS64 P0, [R2+URZ+0x34200], R5 ;  /* 0x03420005020085a7 */ /* 0x000ea400080010ff */
[----:B--2---:R-:W-:Y:S05]  /*6130*/  @!P0 BRA `(.L_x_78) ;  /* 0xfffffffc00f08947 */ /* 0x004fea000383ffff */
[----:B------:R-:W-:Y:S05]  /*6140*/  BRA `(.L_x_79) ;  /* 0xffffffac006c7947 */ /* 0x000fea000383ffff */
.L_x_29:
[----:B------:R-:W-:Y:S02]  /*6150*/  MOV R10, UR10 ;  /* 0x0000000a000a7c02 */ /* 0x000fe40008000f00 */
[----:B------:R-:W-:Y:S02]  /*6160*/  MOV R11, UR10 ;  /* 0x0000000a000b7c02 */ /* 0x000fe40008000f00 */
[----:B------:R-:W-:-:S07]  /*6170*/  MOV R3, UR8 ;  /* 0x0000000800037c02 */ /* 0x000fce0008000f00 */
.L_x_80:
[----:B-1----:R1:W2:Y:S02]  /*6180*/  SYNCS.PHASECHK.TRANS64.TRYWAIT P1, [R3+URZ+0x342b8], R11 ;  /* 0x0342b80b030075a7 */ /* 0x0022a400080211ff */
[----:B--2---:R-:W-:Y:S05]  /*6190*/  @!P1 NANOSLEEP.SYNCS 0x989680 ;  /* 0x009896800000995d */ /* 0x004fea0003900000 */
[----:B------:R-:W2:Y:S02]  /*61a0*/  @!P1 SYNCS.PHASECHK.TRANS64 P1, [R3+URZ+0x342b8], R11 ;  /* 0x0342b80b030095a7 */ /* 0x000ea400080210ff */
[----:B--2---:R-:W-:Y:S05]  /*61b0*/  @!P1 BRA `(.L_x_80) ;  /* 0xfffffffc00f09947 */ /* 0x004fea000383ffff */
[----:B------:R-:W-:Y:S05]  /*61c0*/  BRA `(.L_x_81) ;  /* 0xffffffb4000c7947 */ /* 0x000fea000383ffff */
.L_x_30:
[----:B------:R-:W-:Y:S02]  /*61d0*/  MOV R5, UR14 ;  /* 0x0000000e00057c02 */ /* 0x000fe40008000f00 */
[----:B------:R-:W-:Y:S07]  /*61e0*/  MOV R10, R11 ;  /* 0x0000000b000a7202 */ /* 0x000fee0000000f00 */
.L_x_82:
[----:B-1----:R1:W2:Y:S02]  /*61f0*/  SYNCS.PHASECHK.TRANS64.TRYWAIT P1, [R5+URZ+0x34270], R11 ;  /* 0x0342700b050075a7 */ /* 0x0022a400080211ff */
[----:B--2---:R-:W-:Y:S05]  /*6200*/  @!P1 NANOSLEEP.SYNCS 0x989680 ;  /* 0x009896800000995d */ /* 0x004fea0003900000 */
[----:B------:R-:W2:Y:S02]  /*6210*/  @!P1 SYNCS.PHASECHK.TRANS64 P1, [R5+URZ+0x34270], R11 ;  /* 0x0342700b050095a7 */ /* 0x000ea400080210ff */
[----:B--2---:R-:W-:Y:S05]  /*6220*/  @!P1 BRA `(.L_x_82) ;  /* 0xfffffffc00f09947 */ /* 0x004fea000383ffff */
[----:B------:R-:W-:Y:S05]  /*6230*/  BRA `(.L_x_83) ;  /* 0xffffffb400187947 */ /* 0x000fea000383ffff */
.L_x_32:
[----:B------:R-:W-:Y:S02]  /*6240*/  MOV R3, UR10 ;  /* 0x0000000a00037c02 */ /* 0x000fe40008000f00 */
[----:B------:R-:W-:Y:S07]  /*6250*/  MOV R12, R13 ;  /* 0x0000000d000c7202 */ /* 0x000fee0000000f00 */
.L_x_84:
[----:B-1----:R1:W2:Y:S02]  /*6260*/  SYNCS.PHASECHK.TRANS64.TRYWAIT P1, [R3+URZ+0x34270], R13 ;  /* 0x0342700d030075a7 */ /* 0x0022a400080211ff */
[----:B--2---:R-:W-:Y:S05]  /*6270*/  @!P1 NANOSLEEP.SYNCS 0x989680 ;  /* 0x009896800000995d */ /* 0x004fea0003900000 */
[----:B------:R-:W2:Y:S02]  /*6280*/  @!P1 SYNCS.PHASECHK.TRANS64 P1, [R3+URZ+0x34270], R13 ;  /* 0x0342700d030095a7 */ /* 0x000ea400080210ff */
[----:B--2---:R-:W-:Y:S05]  /*6290*/  @!P1 BRA `(.L_x_84) ;  /* 0xfffffffc00f09947 */ /* 0x004fea000383ffff */
[----:B------:R-:W-:Y:S05]  /*62a0*/  BRA `(.L_x_85) ;  /* 0xffffffb400f47947 */ /* 0x000fea000383ffff */
.L_x_37:
[----:B------:R-:W-:Y:S07]  /*62b0*/  MOV R16, R17 ;  /* 0x0000001100107202 */ /* 0x000fee0000000f00 */
.L_x_86:
[----:B-1----:R1:W2:Y:S02]  /*62c0*/  SYNCS.PHASECHK.TRANS64.TRYWAIT P0, [R26+URZ+0x38], R17 ;  /* 0x000038111a0075a7 */ /* 0x0022a400080011ff */
[----:B--2---:R-:W-:Y:S05]  /*62d0*/  @!P0 NANOSLEEP.SYNCS 0x989680 ;  /* 0x009896800000895d */ /* 0x004fea0003900000 */
[----:B------:R-:W2:Y:S02]  /*62e0*/  @!P0 SYNCS.PHASECHK.TRANS64 P0, [R26+URZ+0x38], R17 ;  /* 0x000038111a0085a7 */ /* 0x000ea400080010ff */
[----:B--2---:R-:W-:Y:S05]  /*62f0*/  @!P0 BRA `(.L_x_86) ;  /* 0xfffffffc00f08947 */ /* 0x004fea000383ffff */
[----:B------:R-:W-:Y:S05]  /*6300*/  BRA `(.L_x_87) ;  /* 0xffffffbc00d07947 */ /* 0x000fea000383ffff */
.L_x_38:
[----:B------:R-:W-:Y:S07]  /*6310*/  MOV R26, R27 ;  /* 0x0000001b001a7202 */ /* 0x000fee0000000f00 */
.L_x_88:
[----:B-1----:R1:W2:Y:S02]  /*6320*/  SYNCS.PHASECHK.TRANS64.TRYWAIT P1, [R28+URZ+0x38], R27 ;  /* 0x0000381b1c0075a7 */ /* 0x0022a400080211ff */
[----:B--2---:R-:W-:Y:S05]  /*6330*/  @!P1 NANOSLEEP.SYNCS 0x989680 ;  /* 0x009896800000995d */ /* 0x004fea0003900000 */
[----:B------:R-:W2:Y:S02]  /*6340*/  @!P1 SYNCS.PHASECHK.TRANS64 P1, [R28+URZ+0x38], R27 ;  /* 0x0000381b1c0095a7 */ /* 0x000ea400080210ff */
[----:B--2---:R-:W-:Y:S05]  /*6350*/  @!P1 BRA `(.L_x_88) ;  /* 0xfffffffc00f09947 */ /* 0x004fea000383ffff */
[----:B------:R-:W-:Y:S05]  /*6360*/  BRA `(.L_x_89) ;  /* 0xffffffc000a87947 */ /* 0x000fea000383ffff */
.L_x_39:
[-C--:B------:R-:W-:Y:S02]  /*6370*/  MOV R30, R27.reuse ;  /* 0x0000001b001e7202 */ /* 0x080fe40000000f00 */
[----:B------:R-:W-:Y:S07]  /*6380*/  MOV R31, R27 ;  /* 0x0000001b001f7202 */ /* 0x000fee0000000f00 */
.L_x_90:
[----:B-1----:R1:W2:Y:S02]  /*6390*/  SYNCS.PHASECHK.TRANS64.TRYWAIT P1, [R26+URZ+0x38], R31 ;  /* 0x0000381f1a0075a7 */ /* 0x0022a400080211ff */
[----:B--2---:R-:W-:Y:S05]  /*63a0*/  @!P1 NANOSLEEP.SYNCS 0x989680 ;  /* 0x009896800000995d */ /* 0x004fea0003900000 */
[----:B------:R-:W2:Y:S02]  /*63b0*/  @!P1 SYNCS.PHASECHK.TRANS64 P1, [R26+URZ+0x38], R31 ;  /* 0x0000381f1a0095a7 */ /* 0x000ea400080210ff */
[----:B--2---:R-:W-:Y:S05]  /*63c0*/  @!P1 BRA `(.L_x_90) ;  /* 0xfffffffc00f09947 */ /* 0x004fea000383ffff */
[----:B------:R-:W-:Y:S05]  /*63d0*/  BRA `(.L_x_91) ;  /* 0xffffffc400107947 */ /* 0x000fea000383ffff */
.L_x_40:
[----:B-1----:R-:W-:Y:S07]  /*63e0*/  MOV R26, R27 ;  /* 0x0000001b001a7202 */ /* 0x002fee0000000f00 */
.L_x_92:
[----:B-1----:R1:W2:Y:S02]  /*63f0*/  SYNCS.PHASECHK.TRANS64.TRYWAIT P1, [R28+URZ+0x38], R27 ;  /* 0x0000381b1c0075a7 */ /* 0x0022a400080211ff */
[----:B--2---:R-:W-:Y:S05]  /*6400*/  @!P1 NANOSLEEP.SYNCS 0x989680 ;  /* 0x009896800000995d */ /* 0x004fea0003900000 */
[----:B------:R-:W2:Y:S02]  /*6410*/  @!P1 SYNCS.PHASECHK.TRANS64 P1, [R28+URZ+0x38], R27 ;  /* 0x0000381b1c0095a7 */ /* 0x000ea400080210ff */
[----:B--2---:R-:W-:Y:S05]  /*6420*/  @!P1 BRA `(.L_x_92) ;  /* 0xfffffffc00f09947 */ /* 0x004fea000383ffff */
[----:B------:R-:W-:Y:S05]  /*6430*/  BRA `(.L_x_93) ;  /* 0xffffffc400787947 */ /* 0x000fea000383ffff */
.L_x_41:
[-C--:B------:R-:W-:Y:S02]  /*6440*/  MOV R30, R27.reuse ;  /* 0x0000001b001e7202 */ /* 0x080fe40000000f00 */
[----:B------:R-:W-:Y:S07]  /*6450*/  MOV R31, R27 ;  /* 0x0000001b001f7202 */ /* 0x000fee0000000f00 */
.L_x_94:
[----:B-1----:R1:W2:Y:S02]  /*6460*/  SYNCS.PHASECHK.TRANS64.TRYWAIT P1, [R26+URZ+0x38], R31 ;  /* 0x0000381f1a0075a7 */ /* 0x0022a400080211ff */
[----:B--2---:R-:W-:Y:S05]  /*6470*/  @!P1 NANOSLEEP.SYNCS 0x989680 ;  /* 0x009896800000995d */ /* 0x004fea0003900000 */
[----:B------:R-:W2:Y:S02]  /*6480*/  @!P1 SYNCS.PHASECHK.TRANS64 P1, [R26+URZ+0x38], R31 ;  /* 0x0000381f1a0095a7 */ /* 0x000ea400080210ff */
[----:B--2---:R-:W-:Y:S05]  /*6490*/  @!P1 BRA `(.L_x_94) ;  /* 0xfffffffc00f09947 */ /* 0x004fea000383ffff */
[----:B------:R-:W-:Y:S05]  /*64a0*/  BRA `(.L_x_95) ;  /* 0xffffffc400d87947 */ /* 0x000fea000383ffff */
.L_x_42:
[----:B-1----:R-:W-:Y:S07]  /*64b0*/  MOV R26, R27 ;  /* 0x0000001b001a7202 */ /* 0x002fee0000000f00 */
.L_x_96:
[----:B-1----:R1:W2:Y:S02]  /*64c0*/  SYNCS.PHASECHK.TRANS64.TRYWAIT P1, [R28+URZ+0x38], R27 ;  /* 0x0000381b1c0075a7 */ /* 0x0022a400080211ff */
[----:B--2---:R-:W-:Y:S05]  /*64d0*/  @!P1 NANOSLEEP.SYNCS 0x989680 ;  /* 0x009896800000995d */ /* 0x004fea0003900000 */
[----:B------:R-:W2:Y:S02]  /*64e0*/  @!P1 SYNCS.PHASECHK.TRANS64 P1, [R28+URZ+0x38], R27 ;  /* 0x0000381b1c0095a7 */ /* 0x000ea400080210ff */
[----:B--2---:R-:W-:Y:S05]  /*64f0*/  @!P1 BRA `(.L_x_96) ;  /* 0xfffffffc00f09947 */ /* 0x004fea000383ffff */
[----:B------:R-:W-:Y:S05]  /*6500*/  BRA `(.L_x_97) ;  /* 0xffffffc8008c7947 */ /* 0x000fea000383ffff */
.L_x_43:
[-C--:B------:R-:W-:Y:S02]  /*6510*/  MOV R30, R27.reuse ;  /* 0x0000001b001e7202 */ /* 0x080fe40000000f00 */
[----:B------:R-:W-:Y:S07]  /*6520*/  MOV R31, R27 ;  /* 0x0000001b001f7202 */ /* 0x000fee0000000f00 */
.L_x_98:
[----:B-1----:R1:W2:Y:S02]  /*6530*/  SYNCS.PHASECHK.TRANS64.TRYWAIT P1, [R26+URZ+0x38], R31 ;  /* 0x0000381f1a0075a7 */ /* 0x0022a400080211ff */
[----:B--2---:R-:W-:Y:S05]  /*6540*/  @!P1 NANOSLEEP.SYNCS 0x989680 ;  /* 0x009896800000995d */ /* 0x004fea0003900000 */
[----:B------:R-:W2:Y:S02]  /*6550*/  @!P1 SYNCS.PHASECHK.TRANS64 P1, [R26+URZ+0x38], R31 ;  /* 0x0000381f1a0095a7 */ /* 0x000ea400080210ff */
[----:B--2---:R-:W-:Y:S05]  /*6560*/  @!P1 BRA `(.L_x_98) ;  /* 0xfffffffc00f09947 */ /* 0x004fea000383ffff */
[----:B------:R-:W-:Y:S05]  /*6570*/  BRA `(.L_x_99) ;  /* 0xffffffc800f07947 */ /* 0x000fea000383ffff */
.L_x_44:
[----:B-1----:R-:W-:Y:S07]  /*6580*/  MOV R26, R27 ;  /* 0x0000001b001a7202 */ /* 0x002fee0000000f00 */
.L_x_100:
[----:B-1----:R1:W2:Y:S02]  /*6590*/  SYNCS.PHASECHK.TRANS64.TRYWAIT P1, [R28+URZ+0x38], R27 ;  /* 0x0000381b1c0075a7 */ /* 0x0022a400080211ff */
[----:B--2---:R-:W-:Y:S05]  /*65a0*/  @!P1 NANOSLEEP.SYNCS 0x989680 ;  /* 0x009896800000995d */ /* 0x004fea0003900000 */
[----:B------:R-:W2:Y:S02]  /*65b0*/  @!P1 SYNCS.PHASECHK.TRANS64 P1, [R28+URZ+0x38], R27 ;  /* 0x0000381b1c0095a7 */ /* 0x000ea400080210ff */
[----:B--2---:R-:W-:Y:S05]  /*65c0*/  @!P1 BRA `(.L_x_100) ;  /* 0xfffffffc00f09947 */ /* 0x004fea000383ffff */
[----:B------:R-:W-:Y:S05]  /*65d0*/  BRA `(.L_x_101) ;  /* 0xffffffcc00587947 */ /* 0x000fea000383ffff */
.L_x_45:
[-C--:B------:R-:W-:Y:S02]  /*65e0*/  MOV R30, R27.reuse ;  /* 0x0000001b001e7202 */ /* 0x080fe40000000f00 */
[----:B------:R-:W-:Y:S07]  /*65f0*/  MOV R31, R27 ;  /* 0x0000001b001f7202 */ /* 0x000fee0000000f00 */
.L_x_102:
[----:B-1----:R1:W2:Y:S02]  /*6600*/  SYNCS.PHASECHK.TRANS64.TRYWAIT P1, [R26+URZ+0x38], R31 ;  /* 0x0000381f1a0075a7 */ /* 0x0022a400080211ff */
[----:B--2---:R-:W-:Y:S05]  /*6610*/  @!P1 NANOSLEEP.SYNCS 0x989680 ;  /* 0x009896800000995d */ /* 0x004fea0003900000 */
[----:B------:R-:W2:Y:S02]  /*6620*/  @!P1 SYNCS.PHASECHK.TRANS64 P1, [R26+URZ+0x38], R31 ;  /* 0x0000381f1a0095a7 */ /* 0x000ea400080210ff */
[----:B--2---:R-:W-:Y:S05]  /*6630*/  @!P1 BRA `(.L_x_102) ;  /* 0xfffffffc00f09947 */ /* 0x004fea000383ffff */
[----:B------:R-:W-:Y:S05]  /*6640*/  BRA `(.L_x_103) ;  /* 0xffffffcc00b87947 */ /* 0x000fea000383ffff */
.L_x_46:
[----:B-1----:R-:W-:Y:S07]  /*6650*/  MOV R26, R27 ;  /* 0x0000001b001a7202 */ /* 0x002fee0000000f00 */
.L_x_104:
[----:B-1----:R1:W2:Y:S02]  /*6660*/  SYNCS.PHASECHK.TRANS64.TRYWAIT P1, [R28+URZ+0x38], R27 ;  /* 0x0000381b1c0075a7 */ /* 0x0022a400080211ff */
[----:B--2---:R-:W-:Y:S05]  /*6670*/  @!P1 NANOSLEEP.SYNCS 0x989680 ;  /* 0x009896800000995d */ /* 0x004fea0003900000 */
[----:B------:R-:W2:Y:S02]  /*6680*/  @!P1 SYNCS.PHASECHK.TRANS64 P1, [R28+URZ+0x38], R27 ;  /* 0x0000381b1c0095a7 */ /* 0x000ea400080210ff */
[----:B--2---:R-:W-:Y:S05]  /*6690*/  @!P1 BRA `(.L_x_104) ;  /* 0xfffffffc00f09947 */ /* 0x004fea000383ffff */
[----:B------:R-:W-:Y:S05]  /*66a0*/  BRA `(.L_x_105) ;  /* 0xffffffd0006c7947 */ /* 0x000fea000383ffff */
.L_x_47:
[-C--:B------:R-:W-:Y:S02]  /*66b0*/  MOV R30, R27.reuse ;  /* 0x0000001b001e7202 */ /* 0x080fe40000000f00 */
[----:B------:R-:W-:Y:S07]  /*66c0*/  MOV R31, R27 ;  /* 0x0000001b001f7202 */ /* 0x000fee0000000f00 */
.L_x_106:
[----:B-1----:R1:W2:Y:S02]  /*66d0*/  SYNCS.PHASECHK.TRANS64.TRYWAIT P1, [R26+URZ+0x38], R31 ;  /* 0x0000381f1a0075a7 */ /* 0x0022a400080211ff */
[----:B--2---:R-:W-:Y:S05]  /*66e0*/  @!P1 NANOSLEEP.SYNCS 0x989680 ;  /* 0x009896800000995d */ /* 0x004fea0003900000 */
[----:B------:R-:W2:Y:S02]  /*66f0*/  @!P1 SYNCS.PHASECHK.TRANS64 P1, [R26+URZ+0x38], R31 ;  /* 0x0000381f1a0095a7 */ /* 0x000ea400080210ff */
[----:B--2---:R-:W-:Y:S05]  /*6700*/  @!P1 BRA `(.L_x_106) ;  /* 0xfffffffc00f09947 */ /* 0x004fea000383ffff */
[----:B------:R-:W-:Y:S05]  /*6710*/  BRA `(.L_x_107) ;  /* 0xffffffd000d07947 */ /* 0x000fea000383ffff */
.L_x_48:
[----:B-1----:R-:W-:Y:S07]  /*6720*/  MOV R26, R27 ;  /* 0x0000001b001a7202 */ /* 0x002fee0000000f00 */
.L_x_108:
[----:B-1----:R1:W2:Y:S02]  /*6730*/  SYNCS.PHASECHK.TRANS64.TRYWAIT P1, [R28+URZ+0x38], R27 ;  /* 0x0000381b1c0075a7 */ /* 0x0022a400080211ff */
[----:B--2---:R-:W-:Y:S05]  /*6740*/  @!P1 NANOSLEEP.SYNCS 0x989680 ;  /* 0x009896800000995d */ /* 0x004fea0003900000 */
[----:B------:R-:W2:Y:S02]  /*6750*/  @!P1 SYNCS.PHASECHK.TRANS64 P1, [R28+URZ+0x38], R27 ;  /* 0x0000381b1c0095a7 */ /* 0x000ea400080210ff */
[----:B--2---:R-:W-:Y:S05]  /*6760*/  @!P1 BRA `(.L_x_108) ;  /* 0xfffffffc00f09947 */ /* 0x004fea000383ffff */
[----:B------:R-:W-:Y:S05]  /*6770*/  BRA `(.L_x_109) ;  /* 0xffffffd400387947 */ /* 0x000fea000383ffff */
.L_x_49:
[-C--:B------:R-:W-:Y:S02]  /*6780*/  MOV R30, R27.reuse ;  /* 0x0000001b001e7202 */ /* 0x080fe40000000f00 */
[----:B------:R-:W-:Y:S07]  /*6790*/  MOV R31, R27 ;  /* 0x0000001b001f7202 */ /* 0x000fee0000000f00 */
.L_x_110:
[----:B-1----:R1:W2:Y:S02]  /*67a0*/  SYNCS.PHASECHK.TRANS64.TRYWAIT P1, [R26+URZ+0x38], R31 ;  /* 0x0000381f1a0075a7 */ /* 0x0022a400080211ff */
[----:B--2---:R-:W-:Y:S05]  /*67b0*/  @!P1 NANOSLEEP.SYNCS 0x989680 ;  /* 0x009896800000995d */ /* 0x004fea0003900000 */
[----:B------:R-:W2:Y:S02]  /*67c0*/  @!P1 SYNCS.PHASECHK.TRANS64 P1, [R26+URZ+0x38], R31 ;  /* 0x0000381f1a0095a7 */ /* 0x000ea400080210ff */
[----:B--2---:R-:W-:Y:S05]  /*67d0*/  @!P1 BRA `(.L_x_110) ;  /* 0xfffffffc00f09947 */ /* 0x004fea000383ffff */
[----:B------:R-:W-:Y:S05]  /*67e0*/  BRA `(.L_x_111) ;  /* 0xffffffd4009c7947 */ /* 0x000fea000383ffff */
.L_x_50:
[-C--:B------:R-:W-:Y:S02]  /*67f0*/  MOV R24, R9.reuse ;  /* 0x0000000900187202 */ /* 0x080fe40000000f00 */
[----:B------:R-:W-:Y:S07]  /*6800*/  MOV R25, R9 ;  /* 0x0000000900197202 */ /* 0x000fee0000000f00 */
.L_x_112:
[----:B--2---:R2:W3:Y:S02]  /*6810*/  SYNCS.PHASECHK.TRANS64.TRYWAIT P1, [R22+URZ+0x38], R25 ;  /* 0x00003819160075a7 */ /* 0x0044e400080211ff */
[----:B---3--:R-:W-:Y:S05]  /*6820*/  @!P1 NANOSLEEP.SYNCS 0x989680 ;  /* 0x009896800000995d */ /* 0x008fea0003900000 */
[----:B------:R-:W3:Y:S02]  /*6830*/  @!P1 SYNCS.PHASECHK.TRANS64 P1, [R22+URZ+0x38], R25 ;  /* 0x00003819160095a7 */ /* 0x000ee400080210ff */
[----:B---3--:R-:W-:Y:S05]  /*6840*/  @!P1 BRA `(.L_x_112) ;  /* 0xfffffffc00f09947 */ /* 0x008fea000383ffff */
[----:B------:R-:W-:Y:S05]  /*6850*/  BRA `(.L_x_113) ;  /* 0xffffffd800487947 */ /* 0x000fea000383ffff */
.L_x_51:
[-C--:B------:R-:W-:Y:S02]  /*6860*/  MOV R4, R7.reuse ;  /* 0x0000000700047202 */ /* 0x080fe40000000f00 */
[----:B------:R-:W-:Y:S07]  /*6870*/  MOV R5, R7 ;  /* 0x0000000700057202 */ /* 0x000fee0000000f00 */
.L_x_114:
[----:B-1----:R1:W3:Y:S02]  /*6880*/  SYNCS.PHASECHK.TRANS64.TRYWAIT P1, [R24+URZ+0x38], R5 ;  /* 0x00003805180075a7 */ /* 0x0022e400080211ff */
[----:B---3--:R-:W-:Y:S05]  /*6890*/  @!P1 NANOSLEEP.SYNCS 0x989680 ;  /* 0x009896800000995d */ /* 0x008fea0003900000 */
[----:B------:R-:W3:Y:S02]  /*68a0*/  @!P1 SYNCS.PHASECHK.TRANS64 P1, [R24+URZ+0x38], R5 ;  /* 0x00003805180095a7 */ /* 0x000ee400080210ff */
[----:B---3--:R-:W-:Y:S05]  /*68b0*/  @!P1 BRA `(.L_x_114) ;  /* 0xfffffffc00f09947 */ /* 0x008fea000383ffff */
[----:B------:R-:W-:Y:S05]  /*68c0*/  BRA `(.L_x_115) ;  /* 0xffffffd800ac7947 */ /* 0x000fea000383ffff */
.L_x_52:
[-C--:B------:R-:W-:Y:S02]  /*68d0*/  MOV R22, R5.reuse ;  /* 0x0000000500167202 */ /* 0x080fe40000000f00 */
[----:B------:R-:W-:Y:S07]  /*68e0*/  MOV R23, R5 ;  /* 0x0000000500177202 */ /* 0x000fee0000000f00 */
.L_x_116:
[----:B-1----:R1:W2:Y:S02]  /*68f0*/  SYNCS.PHASECHK.TRANS64.TRYWAIT P0, [R4+URZ+0x38], R23 ;  /* 0x00003817040075a7 */ /* 0x0022a400080011ff */
[----:B--2---:R-:W-:Y:S05]  /*6900*/  @!P0 NANOSLEEP.SYNCS 0x989680 ;  /* 0x009896800000895d */ /* 0x004fea0003900000 */
[----:B------:R-:W2:Y:S02]  /*6910*/  @!P0 SYNCS.PHASECHK.TRANS64 P0, [R4+URZ+0x38], R23 ;  /* 0x00003817040085a7 */ /* 0x000ea400080010ff */
[----:B--2---:R-:W-:Y:S05]  /*6920*/  @!P0 BRA `(.L_x_116) ;  /* 0xfffffffc00f08947 */ /* 0x004fea000383ffff */
[----:B------:R-:W-:Y:S05]  /*6930*/  BRA `(.L_x_117) ;  /* 0xffffffdc00007947 */ /* 0x000fea000383ffff */
.L_x_56:
[----:B------:R-:W-:-:S07]  /*6940*/  MOV R5, R4 ;  /* 0x0000000400057202 */ /* 0x000fce0000000f00 */
.L_x_118:
[----:B-1----:R1:W2:Y:S02]  /*6950*/  SYNCS.PHASECHK.TRANS64.TRYWAIT P1, [R3+URZ+0x342a8], R5 ;  /* 0x0342a805030075a7 */ /* 0x0022a400080211ff */
[----:B--2---:R-:W-:Y:S05]  /*6960*/  @!P1 NANOSLEEP.SYNCS 0x989680 ;  /* 0x009896800000995d */ /* 0x004fea0003900000 */
[----:B------:R-:W2:Y:S02]  /*6970*/  @!P1 SYNCS.PHASECHK.TRANS64 P1, [R3+URZ+0x342a8], R5 ;  /* 0x0342a805030095a7 */ /* 0x000ea400080210ff */
[----:B--2---:R-:W-:Y:S05]  /*6980*/  @!P1 BRA `(.L_x_118) ;  /* 0xfffffffc00f09947 */ /* 0x004fea000383ffff */
[----:B------:R-:W-:Y:S05]  /*6990*/  BRA `(.L_x_119) ;  /* 0xffffffe000587947 */ /* 0x000fea000383ffff */
        .weak           $__internal_0_$__cuda_sm10x_tcgen05_guardrail_trap_col_being_dealloced_not_returned_by_alloc
        .type           $__internal_0_$__cuda_sm10x_tcgen05_guardrail_trap_col_being_dealloced_not_returned_by_alloc,@function
        .size           $__internal_0_$__cuda_sm10x_tcgen05_guardrail_trap_col_being_dealloced_not_returned_by_alloc,($__internal_1_$__cuda_sm10x_tcgen05_guardrail_trap_phase_invalid_during_alloc - $__internal_0_$__cuda_sm10x_tcgen05_guardrail_trap_col_being_dealloced_not_returned_by_alloc)
$__internal_0_$__cuda_sm10x_tcgen05_guardrail_trap_col_being_dealloced_not_returned_by_alloc:
[----:B------:R-:W-:Y:S05]  /*69a0*/  BPT.TRAP 0x1 ;  /* 0x000000040000795c */ /* 0x000fea0000300000 */
[----:B------:R-:W-:-:S04]  /*69b0*/  HFMA2 R3, -RZ, RZ, 0, 0 ;  /* 0x00000000ff037431 */ /* 0x000fc800000001ff */
[----:B------:R-:W-:Y:S05]  /*69c0*/  RET.REL.NODEC R2 `(_ZN9deep_gemm24sm100_fp8_gemm_1d1d_implILN4cute4UMMA5MajorE0ELS3_0ELj0ELj7168ELj2048ELj128ELj160ELj128ELj1ELj128ELj128ELj64ELj7ELj128ELj128ELj2ELb0ELj136ELNS_8GemmTypeE0ELb0EN7cutlass10bfloat16_tENS_16EpilogueIdentityEEEvPijjj14CUtensorMap_stS9_S9_S9_S9_) ;  /* 0xffffff94028c7950 */ /* 0x000fea0003c3ffff */
        .weak           $__internal_1_$__cuda_sm10x_tcgen05_guardrail_trap_phase_invalid_during_alloc
        .type           $__internal_1_$__cuda_sm10x_tcgen05_guardrail_trap_phase_invalid_during_alloc,@function
        .size           $__internal_1_$__cuda_sm10x_tcgen05_guardrail_trap_phase_invalid_during_alloc,($__internal_2_$__cuda_sm10x_tcgen05_guardrail_trap_unallocated_columns_being_dealloced - $__internal_1_$__cuda_sm10x_tcgen05_guardrail_trap_phase_invalid_during_alloc)
$__internal_1_$__cuda_sm10x_tcgen05_guardrail_trap_phase_invalid_during_alloc:
[----:B------:R-:W-:Y:S05]  /*69d0*/  BPT.TRAP 0x1 ;  /* 0x000000040000795c */ /* 0x000fea0000300000 */
[----:B------:R-:W-:-:S04]  /*69e0*/  MOV R3, 0x0 ;  /* 0x0000000000037802 */ /* 0x000fc80000000f00 */
[----:B------:R-:W-:Y:S05]  /*69f0*/  RET.REL.NODEC R2 `(_ZN9deep_gemm24sm100_fp8_gemm_1d1d_implILN4cute4UMMA5MajorE0ELS3_0ELj0ELj7168ELj2048ELj128ELj160ELj128ELj1ELj128ELj128ELj64ELj7ELj128ELj128ELj2ELb0ELj136ELNS_8GemmTypeE0ELb0EN7cutlass10bfloat16_tENS_16EpilogueIdentityEEEvPijjj14CUtensorMap_stS9_S9_S9_S9_) ;  /* 0xffffff9402807950 */ /* 0x000fea0003c3ffff */
        .weak           $__internal_2_$__cuda_sm10x_tcgen05_guardrail_trap_unallocated_columns_being_dealloced
        .type           $__internal_2_$__cuda_sm10x_tcgen05_guardrail_trap_unallocated_columns_being_dealloced,@function
        .size           $__internal_2_$__cuda_sm10x_tcgen05_guardrail_trap_unallocated_columns_being_dealloced,($__internal_3_$__cuda_sm20_div_u16 - $__internal_2_$__cuda_sm10x_tcgen05_guardrail_trap_unallocated_columns_being_dealloced)
$__internal_2_$__cuda_sm10x_tcgen05_guardrail_trap_unallocated_columns_being_dealloced:
[----:B------:R-:W-:Y:S05]  /*6a00*/  BPT.TRAP 0x1 ;  /* 0x000000040000795c */ /* 0x000fea0000300000 */
[----:B------:R-:W-:-:S04]  /*6a10*/  HFMA2 R3, -RZ, RZ, 0, 0 ;  /* 0x00000000ff037431 */ /* 0x000fc800000001ff */
[----:B------:R-:W-:Y:S05]  /*6a20*/  RET.REL.NODEC R2 `(_ZN9deep_gemm24sm100_fp8_gemm_1d1d_implILN4cute4UMMA5MajorE0ELS3_0ELj0ELj7168ELj2048ELj128ELj160ELj128ELj1ELj128ELj128ELj64ELj7ELj128ELj128ELj2ELb0ELj136ELNS_8GemmTypeE0ELb0EN7cutlass10bfloat16_tENS_16EpilogueIdentityEEEvPijjj14CUtensorMap_stS9_S9_S9_S9_) ;  /* 0xffffff9402747950 */ /* 0x000fea0003c3ffff */
        .weak           $__internal_3_$__cuda_sm20_div_u16
        .type           $__internal_3_$__cuda_sm20_div_u16,@function
        .size           $__internal_3_$__cuda_sm20_div_u16,(.L_x_124 - $__internal_3_$__cuda_sm20_div_u16)
$__internal_3_$__cuda_sm20_div_u16:
[----:B------:R-:W1:Y:S01]  /*6a30*/  I2F.U16 R5, R45 ;  /* 0x0000002d00057306 */ /* 0x000e620000101000 */
[----:B------:R-:W-:-:S07]  /*6a40*/  IMAD.MOV.U32 R0, RZ, RZ, 0x4b800000 ;  /* 0x4b800000ff007424 */ /* 0x000fce00078e00ff */
[----:B------:R-:W-:Y:S01]  /*6a50*/  I2F.U16.RZ R3, R3 ;  /* 0x0000000300037306 */ /* 0x000fe2000010d000 */
[C---:B-1----:R-:W-:Y:S02]  /*6a60*/  FSETP.GEU.AND P1, PT, |R5|.reuse, 1.175494350822287508e-38, PT ;  /* 0x008000000500780b */ /* 0x042fe40003f2e200 */
[----:B------:R-:W-:Y:S02]  /*6a70*/  FSETP.GT.AND P3, PT, |R5|, 8.50705917302346158658e+37, PT ;  /* 0x7e8000000500780b */ /* 0x000fe40003f64200 */
[----:B------:R-:W-:Y:S02]  /*6a80*/  FSEL R0, R0, 1, !P1 ;  /* 0x3f80000000007808 */ /* 0x000fe40004800000 */
[----:B------:R-:W-:Y:S02]  /*6a90*/  ISETP.NE.U32.AND P1, PT, R45, RZ, PT ;  /* 0x000000ff2d00720c */ /* 0x000fe40003f25070 */
[----:B------:R-:W-:-:S05]  /*6aa0*/  FSEL R0, R0, 0.25, !P3 ;  /* 0x3e80000000007808 */ /* 0x000fca0005800000 */
[----:B------:R-:W-:-:S06]  /*6ab0*/  FMUL R5, R5, R0 ;  /* 0x0000000005057220 */ /* 0x000fcc0000400000 */
[----:B------:R-:W1:Y:S02]  /*6ac0*/  MUFU.RCP R5, R5 ;  /* 0x0000000500057308 */ /* 0x000e640000001000 */
[----:B-1----:R-:W-:Y:S01]  /*6ad0*/  FMUL R0, R0, R5 ;  /* 0x0000000500007220 */ /* 0x002fe20000400000 */
[----:B------:R-:W-:-:S03]  /*6ae0*/  IMAD.MOV.U32 R5, RZ, RZ, 0x0 ;  /* 0x00000000ff057424 */ /* 0x000fc600078e00ff */
[----:B------:R-:W-:-:S04]  /*6af0*/  VIADD R0, R0, 0x2 ;  /* 0x0000000200007836 */ /* 0x000fc80000000000 */
[----:B------:R-:W-:-:S04]  /*6b00*/  FMUL.RZ R9, R3, R0 ;  /* 0x0000000003097220 */ /* 0x000fc8000040c000 */
[----:B------:R-:W1:Y:S02]  /*6b10*/  F2I.U32.TRUNC.NTZ R0, R9 ;  /* 0x0000000900007305 */ /* 0x000e64000020f000 */
[----:B-1----:R-:W-:Y:S02]  /*6b20*/  LOP3.LUT R0, R0, 0xffff, RZ, 0xc0, !PT ;  /* 0x0000ffff00007812 */ /* 0x002fe400078ec0ff */
[----:B------:R-:W-:Y:S01]  /*6b30*/  @!P1 MOV R0, 0xffffffff ;  /* 0xffffffff00009802 */ /* 0x000fe20000000f00 */
[----:B------:R-:W-:Y:S06]  /*6b40*/  RET.REL.NODEC R4 `(_ZN9deep_gemm24sm100_fp8_gemm_1d1d_implILN4cute4UMMA5MajorE0ELS3_0ELj0ELj7168ELj2048ELj128ELj160ELj128ELj1ELj128ELj128ELj64ELj7ELj128ELj128ELj2ELb0ELj136ELNS_8GemmTypeE0ELb0EN7cutlass10bfloat16_tENS_16EpilogueIdentityEEEvPijjj14CUtensorMap_stS9_S9_S9_S9_) ;  /* 0xffffff94042c7950 */ /* 0x000fec0003c3ffff */
.L_x_120:
[----:B------:R-:W-:-:S00]  /*6b50*/  BRA `(.L_x_120) ;  /* 0xfffffffc00fc7947 */ /* 0x000fc0000383ffff */
[----:B------:R-:W-:-:S00]  /*6b60*/  NOP ;  /* 0x0000000000007918 */ /* 0x000fc00000000000 */
        /* <DEDUP_REMOVED lines=9> */
.L_x_124:


//--------------------- .nv.shared._ZN9deep_gemm24sm100_fp8_gemm_1d1d_implILN4cute4UMMA5MajorE0ELS3_0ELj0ELj7168ELj2048ELj128ELj160ELj128ELj1ELj128ELj128ELj64ELj7ELj128ELj128ELj2ELb0ELj136ELNS_8GemmTypeE0ELb0EN7cutlass10bfloat16_tENS_16EpilogueIdentityEEEvPijjj14CUtensorMap_stS9_S9_S9_S9_ --------------------------
	.section	.nv.shared._ZN9deep_gemm24sm100_fp8_gemm_1d1d_implILN4cute4UMMA5MajorE0ELS3_0ELj0ELj7168ELj2048ELj128ELj160ELj128ELj1ELj128ELj128ELj64ELj7ELj128ELj128ELj2ELb0ELj136ELNS_8GemmTypeE0ELb0EN7cutlass10bfloat16_tENS_16EpilogueIdentityEEEvPijjj14CUtensorMap_stS9_S9_S9_S9_,"aw",@nobits
	.sectionflags	@""
	.align	1024
	.zero		1024


//--------------------- .nv.shared.reserved.0     --------------------------
	.section	.nv.shared.reserved.0,"aw",@nobits
	.align	8
	.weak		__nv_reservedSMEM_offset_0_alias
	.size		__nv_reservedSMEM_offset_0_alias, 0, 64
	.other		__nv_reservedSMEM_offset_0_alias,@"STO_CUDA_RESERVED_SHARED STV_DEFAULT"
__nv_reservedSMEM_offset_0_alias:
	.zero		0
.nv.shared.reserved.0:
	.zero		64
	.weak		__nv_reservedSMEM_allocation_phase
	.type		__nv_reservedSMEM_allocation_phase,@object
	.size		__nv_reservedSMEM_allocation_phase,(.L_0 - __nv_reservedSMEM_allocation_phase)
__nv_reservedSMEM_allocation_phase:
	.zero		1
.L_0:
	.zero		7
	.weak		__nv_reservedSMEM_devtool_atexit_pc
	.type		__nv_reservedSMEM_devtool_atexit_pc,@object
	.size		__nv_reservedSMEM_devtool_atexit_pc,(__nv_reservedSMEM_allocation_mask - __nv_reservedSMEM_devtool_atexit_pc)
__nv_reservedSMEM_devtool_atexit_pc:
	.zero		8
	.weak		__nv_reservedSMEM_allocation_mask
	.type		__nv_reservedSMEM_allocation_mask,@object
	.size		__nv_reservedSMEM_allocation_mask,(.L_2 - __nv_reservedSMEM_allocation_mask)
__nv_reservedSMEM_allocation_mask:
	.zero		4
.L_2:
	.zero		4
	.weak		__nv_reservedSMEM_tmem_allocation_pipeline_mbarrier
	.type		__nv_reservedSMEM_tmem_allocation_pipeline_mbarrier,@object
	.size		__nv_reservedSMEM_tmem_allocation_pipeline_mbarrier,(__nv_reservedSMEM_tmem_allocation_pipeline_mbarrier_parity - __nv_reservedSMEM_tmem_allocation_pipeline_mbarrier)
__nv_reservedSMEM_tmem_allocation_pipeline_mbarrier:
	.zero		8
	.weak		__nv_reservedSMEM_tmem_allocation_pipeline_mbarrier_parity
	.type		__nv_reservedSMEM_tmem_allocation_pipeline_mbarrier_parity,@object
	.size		__nv_reservedSMEM_tmem_allocation_pipeline_mbarrier_parity,(.L_4 - __nv_reservedSMEM_tmem_allocation_pipeline_mbarrier_parity)
__nv_reservedSMEM_tmem_allocation_pipeline_mbarrier_parity:
	.zero		4
.L_4:


//--------------------- .nv.global                --------------------------
	.section	.nv.global,"aw",@nobits
.nv.global:
	.type		_ZN47_INTERNAL_e6a18ad1_9_kernel_cu_7ac349a7_28969954cute1_E,@object
	.size		_ZN47_INTERNAL_e6a18ad1_9_kernel_cu_7ac349a7_28969954cute1_E,(_ZN47_INTERNAL_e6a18ad1_9_kernel_cu_7ac349a7_28969954cuda3std3__45__cpo6cbeginE - _ZN47_INTERNAL_e6a18ad1_9_kernel_cu_7ac349a7_28969954cute1_E)
_ZN47_INTERNAL_e6a18ad1_9_kernel_cu_7ac349a7_28969954cute1_E:
	.zero		1
	.type		_ZN47_INTERNAL_e6a18ad1_9_kernel_cu_7ac349a7_28969954cuda3std3__45__cpo6cbeginE,@object
	.size		_ZN47_INTERNAL_e6a18ad1_9_kernel_cu_7ac349a7_28969954cuda3std3__45__cpo6cbeginE,(_ZN47_INTERNAL_e6a18ad1_9_kernel_cu_7ac349a7_28969954cuda3std3__48in_placeE - _ZN47_INTERNAL_e6a18ad1_9_kernel_cu_7ac349a7_28969954cuda3std3__45__cpo6cbeginE)
_ZN47_INTERNAL_e6a18ad1_9_kernel_cu_7ac349a7_28969954cuda3std3__45__cpo6cbeginE:
	.zero		1
	.type		_ZN47_INTERNAL_e6a18ad1_9_kernel_cu_7ac349a7_28969954cuda3std3__48in_placeE,@object
	.size		_ZN47_INTERNAL_e6a18ad1_9_kernel_cu_7ac349a7_28969954cuda3std3__48in_placeE,(_ZN47_INTERNAL_e6a18ad1_9_kernel_cu_7ac349a7_28969954cuda3std6ranges3__45__cpo9iter_moveE - _ZN47_INTERNAL_e6a18ad1_9_kernel_cu_7ac349a7_28969954cuda3std3__48in_placeE)
_ZN47_INTERNAL_e6a18ad1_9_kernel_cu_7ac349a7_28969954cuda3std3__48in_placeE:
	.zero		1
	.type		_ZN47_INTERNAL_e6a18ad1_9_kernel_cu_7ac349a7_28969954cuda3std6ranges3__45__cpo9iter_moveE,@object
	.size		_ZN47_INTERNAL_e6a18ad1_9_kernel_cu_7ac349a7_28969954cuda3std6ranges3__45__cpo9iter_moveE,(_ZN47_INTERNAL_e6a18ad1_9_kernel_cu_7ac349a7_28969954cuda3std3__45__cpo5beginE - _ZN47_INTERNAL_e6a18ad1_9_kernel_cu_7ac349a7_28969954cuda3std6ranges3__45__cpo9iter_moveE)
_ZN47_INTERNAL_e6a18ad1_9_kernel_cu_7ac349a7_28969954cuda3std6ranges3__45__cpo9iter_moveE:
	.zero		1
	.type		_ZN47_INTERNAL_e6a18ad1_9_kernel_cu_7ac349a7_28969954cuda3std3__45__cpo5beginE,@object
	.size		_ZN47_INTERNAL_e6a18ad1_9_kernel_cu_7ac349a7_28969954cuda3std3__45__cpo5beginE,(_ZN47_INTERNAL_e6a18ad1_9_kernel_cu_7ac349a7_28969954cuda3std3__449_GLOBAL__N__e6a18ad1_9_kernel_cu_7ac349a7_28969956ignoreE - _ZN47_INTERNAL_e6a18ad1_9_kernel_cu_7ac349a7_28969954cuda3std3__45__cpo5beginE)
_ZN47_INTERNAL_e6a18ad1_9_kernel_cu_7ac349a7_28969954cuda3std3__45__cpo5beginE:
	.zero		1
	.type		_ZN47_INTERNAL_e6a18ad1_9_kernel_cu_7ac349a7_28969954cuda3std3__449_GLOBAL__N__e6a18ad1_9_kernel_cu_7ac349a7_28969956ignoreE,@object
	.size		_ZN47_INTERNAL_e6a18ad1_9_kernel_cu_7ac349a7_28969954cuda3std3__449_GLOBAL__N__e6a18ad1_9_kernel_cu_7ac349a7_28969956ignoreE,(_ZN47_INTERNAL_e6a18ad1_9_kernel_cu_7ac349a7_28969954cute7productE - _ZN47_INTERNAL_e6a18ad1_9_kernel_cu_7ac349a7_28969954cuda3std3__449_GLOBAL__N__e6a18ad1_9_kernel_cu_7ac349a7_28969956ignoreE)
_ZN47_INTERNAL_e6a18ad1_9_kernel_cu_7ac349a7_28969954cuda3std3__449_GLOBAL__N__e6a18ad1_9_kernel_cu_7ac349a7_28969956ignoreE:
	.zero		1
	.type		_ZN47_INTERNAL_e6a18ad1_9_kernel_cu_7ac349a7_28969954cute7productE,@object
	.size		_ZN47_INTERNAL_e6a18ad1_9_kernel_cu_7ac349a7_28969954cute7productE,(_ZN47_INTERNAL_e6a18ad1_9_kernel_cu_7ac349a7_28969954cuda3std3__45__cpo3endE - _ZN47_INTERNAL_e6a18ad1_9_kernel_cu_7ac349a7_28969954cute7productE)
_ZN47_INTERNAL_e6a18ad1_9_kernel_cu_7ac349a7_28969954cute7productE:
	.zero		1
	.type		_ZN47_INTERNAL_e6a18ad1_9_kernel_cu_7ac349a7_28969954cuda3std3__45__cpo3endE,@object
	.size		_ZN47_INTERNAL_e6a18ad1_9_kernel_cu_7ac349a7_28969954cuda3std3__45__cpo3endE,(_ZN47_INTERNAL_e6a18ad1_9_kernel_cu_7ac349a7_28969954cuda3std3__419piecewise_constructE - _ZN47_INTERNAL_e6a18ad1_9_kernel_cu_7ac349a7_28969954cuda3std3__45__cpo3endE)
_ZN47_INTERNAL_e6a18ad1_9_kernel_cu_7ac349a7_28969954cuda3std3__45__cpo3endE:
	.zero		1
	.type		_ZN47_INTERNAL_e6a18ad1_9_kernel_cu_7ac349a7_28969954cuda3std3__419piecewise_constructE,@object
	.size		_ZN47_INTERNAL_e6a18ad1_9_kernel_cu_7ac349a7_28969954cuda3std3__419piecewise_constructE,(_ZN47_INTERNAL_e6a18ad1_9_kernel_cu_7ac349a7_28969954cuda3std3__45__cpo4cendE - _ZN47_INTERNAL_e6a18ad1_9_kernel_cu_7ac349a7_28969954cuda3std3__419piecewise_constructE)
_ZN47_INTERNAL_e6a18ad1_9_kernel_cu_7ac349a7_28969954cuda3std3__419piecewise_constructE:
	.zero		1
	.type		_ZN47_INTERNAL_e6a18ad1_9_kernel_cu_7ac349a7_28969954cuda3std3__45__cpo4cendE,@object
	.size		_ZN47_INTERNAL_e6a18ad1_9_kernel_cu_7ac349a7_28969954cuda3std3__45__cpo4cendE,(_ZN47_INTERNAL_e6a18ad1_9_kernel_cu_7ac349a7_28969954cuda3std6ranges3__45__cpo4swapE - _ZN47_INTERNAL_e6a18ad1_9_kernel_cu_7ac349a7_28969954cuda3std3__45__cpo4cendE)
_ZN47_INTERNAL_e6a18ad1_9_kernel_cu_7ac349a7_28969954cuda3std3__45__cpo4cendE:
	.zero		1
	.type		_ZN47_INTERNAL_e6a18ad1_9_kernel_cu_7ac349a7_28969954cuda3std6ranges3__45__cpo4swapE,@object
	.size		_ZN47_INTERNAL_e6a18ad1_9_kernel_cu_7ac349a7_28969954cuda3std6ranges3__45__cpo4swapE,(.L_12 - _ZN47_INTERNAL_e6a18ad1_9_kernel_cu_7ac349a7_28969954cuda3std6ranges3__45__cpo4swapE)
_ZN47_INTERNAL_e6a18ad1_9_kernel_cu_7ac349a7_28969954cuda3std6ranges3__45__cpo4swapE:
	.zero		1
.L_12:


//--------------------- .nv.constant0._ZN9deep_gemm24sm100_fp8_gemm_1d1d_implILN4cute4UMMA5MajorE0ELS3_0ELj0ELj7168ELj2048ELj128ELj160ELj128ELj1ELj128ELj128ELj64ELj7ELj128ELj128ELj2ELb0ELj136ELNS_8GemmTypeE0ELb0EN7cutlass10bfloat16_tENS_16EpilogueIdentityEEEvPijjj14CUtensorMap_stS9_S9_S9_S9_ --------------------------
	.section	.nv.constant0._ZN9deep_gemm24sm100_fp8_gemm_1d1d_implILN4cute4UMMA5MajorE0ELS3_0ELj0ELj7168ELj2048ELj128ELj160ELj128ELj1ELj128ELj128ELj64ELj7ELj128ELj128ELj2ELb0ELj136ELNS_8GemmTypeE0ELb0EN7cutlass10bfloat16_tENS_16EpilogueIdentityEEEvPijjj14CUtensorMap_stS9_S9_S9_S9_,"a",@progbits
	.sectionflags	@""
	.align	4
.nv.constant0._ZN9deep_gemm24sm100_fp8_gemm_1d1d_implILN4cute4UMMA5MajorE0ELS3_0ELj0ELj7168ELj2048ELj128ELj160ELj128ELj1ELj128ELj128ELj64ELj7ELj128ELj128ELj2ELb0ELj136ELNS_8GemmTypeE0ELb0EN7cutlass10bfloat16_tENS_16EpilogueIdentityEEEvPijjj14CUtensorMap_stS9_S9_S9_S9_:
	.zero		1600


//--------------------- SYMBOLS --------------------------

	.type		.nv.reservedSmem.offset0,@object
	.size		.nv.reservedSmem.offset0,0x4
	.type		.nv.reservedSmem.cap,@object
	.size		.nv.reservedSmem.cap,0x4
